//
// Generated by NVIDIA NVVM Compiler
//
// Compiler Build ID: CL-36424714
// Cuda compilation tools, release 13.0, V13.0.88
// Based on NVVM 20.0.0
//

.version 9.0
.target sm_100
.address_size 64

	// .globl	_Z5AdamWPfS_S_S_ffiifffi

.visible .entry _Z5AdamWPfS_S_S_ffiifffi(
	.param .u64 .ptr .align 1 _Z5AdamWPfS_S_S_ffiifffi_param_0,
	.param .u64 .ptr .align 1 _Z5AdamWPfS_S_S_ffiifffi_param_1,
	.param .u64 .ptr .align 1 _Z5AdamWPfS_S_S_ffiifffi_param_2,
	.param .u64 .ptr .align 1 _Z5AdamWPfS_S_S_ffiifffi_param_3,
	.param .f32 _Z5AdamWPfS_S_S_ffiifffi_param_4,
	.param .f32 _Z5AdamWPfS_S_S_ffiifffi_param_5,
	.param .u32 _Z5AdamWPfS_S_S_ffiifffi_param_6,
	.param .u32 _Z5AdamWPfS_S_S_ffiifffi_param_7,
	.param .f32 _Z5AdamWPfS_S_S_ffiifffi_param_8,
	.param .f32 _Z5AdamWPfS_S_S_ffiifffi_param_9,
	.param .f32 _Z5AdamWPfS_S_S_ffiifffi_param_10,
	.param .u32 _Z5AdamWPfS_S_S_ffiifffi_param_11
)
{
	.reg .pred 	%p<44>;
	.reg .b32 	%r<41>;
	.reg .b32 	%f<169>;
	.reg .b64 	%rd<16>;

	ld.param.u64 	%rd5, [_Z5AdamWPfS_S_S_ffiifffi_param_1];
	ld.param.u64 	%rd7, [_Z5AdamWPfS_S_S_ffiifffi_param_3];
	ld.param.f32 	%f21, [_Z5AdamWPfS_S_S_ffiifffi_param_4];
	ld.param.f32 	%f22, [_Z5AdamWPfS_S_S_ffiifffi_param_5];
	ld.param.u32 	%r5, [_Z5AdamWPfS_S_S_ffiifffi_param_6];
	ld.param.u32 	%r3, [_Z5AdamWPfS_S_S_ffiifffi_param_7];
	ld.param.f32 	%f23, [_Z5AdamWPfS_S_S_ffiifffi_param_8];
	ld.param.f32 	%f24, [_Z5AdamWPfS_S_S_ffiifffi_param_9];
	ld.param.f32 	%f25, [_Z5AdamWPfS_S_S_ffiifffi_param_10];
	ld.param.u32 	%r4, [_Z5AdamWPfS_S_S_ffiifffi_param_11];
	mov.u32 	%r6, %tid.x;
	mov.u32 	%r7, %ntid.x;
	mov.u32 	%r8, %ctaid.x;
	mad.lo.s32 	%r1, %r7, %r8, %r6;
	mov.u32 	%r9, %tid.y;
	mov.u32 	%r10, %ntid.y;
	mov.u32 	%r11, %ctaid.y;
	mad.lo.s32 	%r2, %r10, %r11, %r9;
	setp.ge.s32 	%p1, %r2, %r5;
	setp.ge.s32 	%p2, %r1, %r3;
	or.pred  	%p3, %p1, %p2;
	mov.f32 	%f167, 0f3F800000;
	@%p3 bra 	$L__BB0_18;
	ld.param.u64 	%rd15, [_Z5AdamWPfS_S_S_ffiifffi_param_2];
	ld.param.u64 	%rd14, [_Z5AdamWPfS_S_S_ffiifffi_param_0];
	cvta.to.global.u64 	%rd8, %rd15;
	cvta.to.global.u64 	%rd9, %rd7;
	cvta.to.global.u64 	%rd10, %rd5;
	cvta.to.global.u64 	%rd11, %rd14;
	mad.lo.s32 	%r12, %r3, %r2, %r1;
	mul.wide.s32 	%rd12, %r12, 4;
	add.s64 	%rd1, %rd8, %rd12;
	ld.global.f32 	%f27, [%rd1];
	add.s64 	%rd2, %rd9, %rd12;
	ld.global.f32 	%f28, [%rd2];
	add.s64 	%rd13, %rd10, %rd12;
	ld.global.f32 	%f29, [%rd13];
	add.s64 	%rd3, %rd11, %rd12;
	ld.global.f32 	%f1, [%rd3];
	mov.f32 	%f26, 0f3F800000;
	sub.f32 	%f30, %f26, %f23;
	mul.f32 	%f31, %f30, %f29;
	fma.rn.f32 	%f2, %f23, %f27, %f31;
	sub.f32 	%f32, %f26, %f24;
	mul.f32 	%f33, %f32, %f29;
	mul.f32 	%f34, %f29, %f33;
	fma.rn.f32 	%f3, %f24, %f28, %f34;
	cvt.rn.f32.s32 	%f4, %r4;
	mul.f32 	%f35, %f4, 0f3F000000;
	cvt.rzi.f32.f32 	%f36, %f35;
	add.f32 	%f37, %f36, %f36;
	sub.f32 	%f38, %f4, %f37;
	abs.f32 	%f5, %f38;
	abs.f32 	%f6, %f23;
	setp.lt.f32 	%p4, %f6, 0f00800000;
	mul.f32 	%f39, %f6, 0f4B800000;
	selp.f32 	%f40, %f39, %f6, %p4;
	selp.f32 	%f41, 0fC1C00000, 0f00000000, %p4;
	mov.b32 	%r13, %f40;
	add.s32 	%r14, %r13, -1060439283;
	and.b32  	%r15, %r14, -8388608;
	sub.s32 	%r16, %r13, %r15;
	mov.b32 	%f42, %r16;
	cvt.rn.f32.s32 	%f43, %r15;
	fma.rn.f32 	%f44, %f43, 0f34000000, %f41;
	add.f32 	%f45, %f42, 0fBF800000;
	add.f32 	%f46, %f42, 0f3F800000;
	rcp.approx.ftz.f32 	%f47, %f46;
	add.f32 	%f48, %f45, %f45;
	mul.f32 	%f49, %f48, %f47;
	mul.f32 	%f50, %f49, %f49;
	sub.f32 	%f51, %f45, %f49;
	add.f32 	%f52, %f51, %f51;
	neg.f32 	%f53, %f49;
	fma.rn.f32 	%f54, %f53, %f45, %f52;
	mul.rn.f32 	%f55, %f47, %f54;
	fma.rn.f32 	%f56, %f50, 0f3A2C32E4, 0f3B52E7DB;
	fma.rn.f32 	%f57, %f56, %f50, 0f3C93BB73;
	fma.rn.f32 	%f58, %f57, %f50, 0f3DF6384F;
	mul.rn.f32 	%f59, %f58, %f50;
	fma.rn.f32 	%f60, %f49, 0f3FB8AA3B, %f44;
	sub.f32 	%f61, %f44, %f60;
	fma.rn.f32 	%f62, %f49, 0f3FB8AA3B, %f61;
	fma.rn.f32 	%f63, %f55, 0f3FB8AA3B, %f62;
	fma.rn.f32 	%f64, %f49, 0f32A55E34, %f63;
	mul.f32 	%f65, %f59, 0f40400000;
	fma.rn.f32 	%f66, %f65, %f55, %f64;
	fma.rn.f32 	%f67, %f59, %f49, %f66;
	add.rn.f32 	%f68, %f60, %f67;
	neg.f32 	%f69, %f60;
	add.rn.f32 	%f70, %f68, %f69;
	neg.f32 	%f71, %f70;
	add.rn.f32 	%f72, %f67, %f71;
	mul.rn.f32 	%f73, %f68, %f4;
	neg.f32 	%f74, %f73;
	fma.rn.f32 	%f75, %f68, %f4, %f74;
	fma.rn.f32 	%f76, %f72, %f4, %f75;
	cvt.rni.f32.f32 	%f77, %f73;
	sub.f32 	%f78, %f73, %f77;
	add.f32 	%f79, %f78, %f76;
	fma.rn.f32 	%f80, %f79, 0f391FCB8E, 0f3AAF85ED;
	fma.rn.f32 	%f81, %f80, %f79, 0f3C1D9856;
	fma.rn.f32 	%f82, %f81, %f79, 0f3D6357BB;
	fma.rn.f32 	%f83, %f82, %f79, 0f3E75FDEC;
	fma.rn.f32 	%f84, %f83, %f79, 0f3F317218;
	fma.rn.f32 	%f85, %f84, %f79, 0f3F800000;
	cvt.rzi.s32.f32 	%r17, %f77;
	setp.gt.f32 	%p5, %f77, 0f00000000;
	selp.b32 	%r18, 0, -2097152000, %p5;
	add.s32 	%r19, %r18, 2130706432;
	mov.b32 	%f86, %r19;
	mul.f32 	%f87, %f85, %f86;
	shl.b32 	%r20, %r17, 23;
	sub.s32 	%r21, %r20, %r18;
	mov.b32 	%f88, %r21;
	mul.f32 	%f89, %f87, %f88;
	abs.f32 	%f90, %f73;
	setp.gt.f32 	%p6, %f90, 0f43180000;
	setp.lt.f32 	%p7, %f73, 0f00000000;
	selp.f32 	%f91, 0f00000000, 0f7F800000, %p7;
	selp.f32 	%f7, %f91, %f89, %p6;
	setp.eq.f32 	%p8, %f23, 0f3F800000;
	setp.eq.s32 	%p9, %r4, 0;
	or.pred  	%p10, %p8, %p9;
	@%p10 bra 	$L__BB0_9;
	setp.num.f32 	%p11, %f6, %f6;
	abs.f32 	%f92, %f4;
	setp.num.f32 	%p12, %f92, %f92;
	and.pred  	%p13, %p11, %p12;
	@%p13 bra 	$L__BB0_4;
	add.rn.f32 	%f167, %f23, %f4;
	bra.uni 	$L__BB0_9;
$L__BB0_4:
	setp.neu.f32 	%p14, %f23, 0f00000000;
	setp.neu.f32 	%p15, %f6, 0f7F800000;
	and.pred  	%p16, %p14, %p15;
	@%p16 bra 	$L__BB0_6;
	setp.neu.f32 	%p22, %f5, 0f3F800000;
	add.f32 	%f95, %f23, %f23;
	mov.b32 	%r22, %f95;
	setp.lt.s32 	%p23, %r4, 0;
	xor.b32  	%r23, %r22, 2139095040;
	selp.b32 	%r24, %r23, %r22, %p23;
	and.b32  	%r25, %r24, 2147483647;
	selp.b32 	%r26, %r25, %r24, %p22;
	mov.b32 	%f167, %r26;
	bra.uni 	$L__BB0_9;
$L__BB0_6:
	setp.eq.f32 	%p17, %f23, 0fBF800000;
	setp.eq.f32 	%p18, %f92, 0f7F800000;
	and.pred  	%p19, %p17, %p18;
	@%p19 bra 	$L__BB0_9;
	setp.geu.f32 	%p20, %f23, 0f00000000;
	mov.f32 	%f167, %f7;
	@%p20 bra 	$L__BB0_9;
	setp.neu.f32 	%p21, %f5, 0f3F800000;
	neg.f32 	%f94, %f7;
	selp.f32 	%f167, %f7, %f94, %p21;
$L__BB0_9:
	setp.eq.s32 	%p24, %r4, 0;
	mov.f32 	%f168, 0f3F800000;
	sub.f32 	%f13, %f168, %f167;
	abs.f32 	%f14, %f24;
	setp.lt.f32 	%p25, %f14, 0f00800000;
	mul.f32 	%f97, %f14, 0f4B800000;
	selp.f32 	%f98, %f97, %f14, %p25;
	selp.f32 	%f99, 0fC1C00000, 0f00000000, %p25;
	mov.b32 	%r27, %f98;
	add.s32 	%r28, %r27, -1060439283;
	and.b32  	%r29, %r28, -8388608;
	sub.s32 	%r30, %r27, %r29;
	mov.b32 	%f100, %r30;
	cvt.rn.f32.s32 	%f101, %r29;
	fma.rn.f32 	%f102, %f101, 0f34000000, %f99;
	add.f32 	%f103, %f100, 0fBF800000;
	add.f32 	%f104, %f100, 0f3F800000;
	rcp.approx.ftz.f32 	%f105, %f104;
	add.f32 	%f106, %f103, %f103;
	mul.f32 	%f107, %f106, %f105;
	mul.f32 	%f108, %f107, %f107;
	sub.f32 	%f109, %f103, %f107;
	add.f32 	%f110, %f109, %f109;
	neg.f32 	%f111, %f107;
	fma.rn.f32 	%f112, %f111, %f103, %f110;
	mul.rn.f32 	%f113, %f105, %f112;
	fma.rn.f32 	%f114, %f108, 0f3A2C32E4, 0f3B52E7DB;
	fma.rn.f32 	%f115, %f114, %f108, 0f3C93BB73;
	fma.rn.f32 	%f116, %f115, %f108, 0f3DF6384F;
	mul.rn.f32 	%f117, %f116, %f108;
	fma.rn.f32 	%f118, %f107, 0f3FB8AA3B, %f102;
	sub.f32 	%f119, %f102, %f118;
	fma.rn.f32 	%f120, %f107, 0f3FB8AA3B, %f119;
	fma.rn.f32 	%f121, %f113, 0f3FB8AA3B, %f120;
	fma.rn.f32 	%f122, %f107, 0f32A55E34, %f121;
	mul.f32 	%f123, %f117, 0f40400000;
	fma.rn.f32 	%f124, %f123, %f113, %f122;
	fma.rn.f32 	%f125, %f117, %f107, %f124;
	add.rn.f32 	%f126, %f118, %f125;
	neg.f32 	%f127, %f118;
	add.rn.f32 	%f128, %f126, %f127;
	neg.f32 	%f129, %f128;
	add.rn.f32 	%f130, %f125, %f129;
	mul.rn.f32 	%f131, %f126, %f4;
	neg.f32 	%f132, %f131;
	fma.rn.f32 	%f133, %f126, %f4, %f132;
	fma.rn.f32 	%f134, %f130, %f4, %f133;
	cvt.rni.f32.f32 	%f135, %f131;
	sub.f32 	%f136, %f131, %f135;
	add.f32 	%f137, %f136, %f134;
	fma.rn.f32 	%f138, %f137, 0f391FCB8E, 0f3AAF85ED;
	fma.rn.f32 	%f139, %f138, %f137, 0f3C1D9856;
	fma.rn.f32 	%f140, %f139, %f137, 0f3D6357BB;
	fma.rn.f32 	%f141, %f140, %f137, 0f3E75FDEC;
	fma.rn.f32 	%f142, %f141, %f137, 0f3F317218;
	fma.rn.f32 	%f143, %f142, %f137, 0f3F800000;
	cvt.rzi.s32.f32 	%r31, %f135;
	setp.gt.f32 	%p26, %f135, 0f00000000;
	selp.b32 	%r32, 0, -2097152000, %p26;
	add.s32 	%r33, %r32, 2130706432;
	mov.b32 	%f144, %r33;
	mul.f32 	%f145, %f143, %f144;
	shl.b32 	%r34, %r31, 23;
	sub.s32 	%r35, %r34, %r32;
	mov.b32 	%f146, %r35;
	mul.f32 	%f147, %f145, %f146;
	abs.f32 	%f148, %f131;
	setp.gt.f32 	%p27, %f148, 0f43180000;
	setp.lt.f32 	%p28, %f131, 0f00000000;
	selp.f32 	%f149, 0f00000000, 0f7F800000, %p28;
	selp.f32 	%f15, %f149, %f147, %p27;
	setp.eq.f32 	%p29, %f24, 0f3F800000;
	or.pred  	%p30, %p29, %p24;
	@%p30 bra 	$L__BB0_17;
	setp.num.f32 	%p31, %f14, %f14;
	abs.f32 	%f150, %f4;
	setp.num.f32 	%p32, %f150, %f150;
	and.pred  	%p33, %p31, %p32;
	@%p33 bra 	$L__BB0_12;
	add.rn.f32 	%f168, %f24, %f4;
	bra.uni 	$L__BB0_17;
$L__BB0_12:
	setp.neu.f32 	%p34, %f24, 0f00000000;
	setp.neu.f32 	%p35, %f14, 0f7F800000;
	and.pred  	%p36, %p34, %p35;
	@%p36 bra 	$L__BB0_14;
	setp.neu.f32 	%p42, %f5, 0f3F800000;
	add.f32 	%f153, %f24, %f24;
	mov.b32 	%r36, %f153;
	setp.lt.s32 	%p43, %r4, 0;
	xor.b32  	%r37, %r36, 2139095040;
	selp.b32 	%r38, %r37, %r36, %p43;
	and.b32  	%r39, %r38, 2147483647;
	selp.b32 	%r40, %r39, %r38, %p42;
	mov.b32 	%f168, %r40;
	bra.uni 	$L__BB0_17;
$L__BB0_14:
	setp.eq.f32 	%p37, %f24, 0fBF800000;
	setp.eq.f32 	%p38, %f150, 0f7F800000;
	and.pred  	%p39, %p37, %p38;
	@%p39 bra 	$L__BB0_17;
	setp.geu.f32 	%p40, %f24, 0f00000000;
	mov.f32 	%f168, %f15;
	@%p40 bra 	$L__BB0_17;
	setp.neu.f32 	%p41, %f5, 0f3F800000;
	neg.f32 	%f152, %f15;
	selp.f32 	%f168, %f15, %f152, %p41;
$L__BB0_17:
	mov.f32 	%f154, 0f3F800000;
	sub.f32 	%f155, %f154, %f168;
	div.rn.f32 	%f156, %f3, %f155;
	mul.f32 	%f157, %f21, %f22;
	mul.f32 	%f158, %f157, %f1;
	div.rn.f32 	%f159, %f2, %f13;
	mul.f32 	%f160, %f22, %f159;
	add.f32 	%f161, %f25, %f156;
	sqrt.rn.f32 	%f162, %f161;
	div.rn.f32 	%f163, %f160, %f162;
	sub.f32 	%f164, %f1, %f163;
	sub.f32 	%f165, %f164, %f158;
	st.global.f32 	[%rd3], %f165;
	st.global.f32 	[%rd1], %f2;
	st.global.f32 	[%rd2], %f3;
$L__BB0_18:
	ret;

}


// ===== COMPILED SASS (sm_100) =====

	.target	sm_100

	.elftype	@"ET_EXEC"


//--------------------- .note.nv.tkinfo           --------------------------
	.section	.note.nv.tkinfo,"",@"SHT_NOTE"
	.sectionflags	@"SHF_NOTE_NV_TKINFO"
	.tkinfo
        /*0018*/ 	.word	0x00000002
        /*0030*/ 	.string	""
        /*0030*/ 	.string	"ptxas"
        /*0030*/ 	.string	"Cuda compilation tools, release 13.0, V13.0.88"
        /*0030*/ 	.string	"Build cuda_13.0.r13.0/compiler.36424714_0"
        /*0030*/ 	.string	"-arch sm_100 -m 64 "



//--------------------- .note.nv.cuinfo           --------------------------
	.section	.note.nv.cuinfo,"",@"SHT_NOTE"
	.sectionflags	@"SHF_NOTE_NV_CUINFO"
        /*0018*/ 	.short	0x0002
        /*001a*/ 	.short	0x0064
        /*001c*/ 	.short	0x0082
	.zero		2


//--------------------- .nv.info                  --------------------------
	.section	.nv.info,"",@"SHT_CUDA_INFO"
	.align	4


	//----- nvinfo : EIATTR_REGCOUNT
	.align		4
        /*0000*/ 	.byte	0x04, 0x2f
        /*0002*/ 	.short	(.L_1 - .L_0)
	.align		4
.L_0:
        /*0004*/ 	.word	index@(_Z5AdamWPfS_S_S_ffiifffi)
        /*0008*/ 	.word	0x0000001c


	//----- nvinfo : EIATTR_FRAME_SIZE
	.align		4
.L_1:
        /*000c*/ 	.byte	0x04, 0x11
        /*000e*/ 	.short	(.L_3 - .L_2)
	.align		4
.L_2:
        /*0010*/ 	.word	index@($__internal_1_$__cuda_sm3x_div_rn_noftz_f32_slowpath)
        /*0014*/ 	.word	0x00000000


	//----- nvinfo : EIATTR_FRAME_SIZE
	.align		4
.L_3:
        /*0018*/ 	.byte	0x04, 0x11
        /*001a*/ 	.short	(.L_5 - .L_4)
	.align		4
.L_4:
        /*001c*/ 	.word	index@($__internal_0_$__cuda_sm20_sqrt_rn_f32_slowpath)
        /*0020*/ 	.word	0x00000000


	//----- nvinfo : EIATTR_FRAME_SIZE
	.align		4
.L_5:
        /*0024*/ 	.byte	0x04, 0x11
        /*0026*/ 	.short	(.L_7 - .L_6)
	.align		4
.L_6:
        /*0028*/ 	.word	index@(_Z5AdamWPfS_S_S_ffiifffi)
        /*002c*/ 	.word	0x00000000


	//----- nvinfo : EIATTR_MIN_STACK_SIZE
	.align		4
.L_7:
        /*0030*/ 	.byte	0x04, 0x12
        /*0032*/ 	.short	(.L_9 - .L_8)
	.align		4
.L_8:
        /*0034*/ 	.word	index@(_Z5AdamWPfS_S_S_ffiifffi)
        /*0038*/ 	.word	0x00000000
.L_9:


//--------------------- .nv.compat                --------------------------
	.section	.nv.compat,"",@"SHT_CUDA_COMPAT_INFO"
	.align	4
        /*0000*/ 	.byte	0x02, 0x09, 0x00, 0x00, 0x02, 0x02, 0x01, 0x00, 0x02, 0x05, 0x05, 0x00, 0x03, 0x07, 0x01, 0x01
        /*0010*/ 	.byte	0x02, 0x03, 0x00, 0x00, 0x02, 0x06, 0x01, 0x00, 0x04, 0x0b, 0x08, 0x00, 0x01, 0x00, 0x00, 0x00
        /*0020*/ 	.byte	0x00, 0x00, 0x00, 0x00


//--------------------- .nv.info._Z5AdamWPfS_S_S_ffiifffi --------------------------
	.section	.nv.info._Z5AdamWPfS_S_S_ffiifffi,"",@"SHT_CUDA_INFO"
	.sectionflags	@""
	.align	4


	//----- nvinfo : EIATTR_CUDA_API_VERSION
	.align		4
        /*0000*/ 	.byte	0x04, 0x37
        /*0002*/ 	.short	(.L_11 - .L_10)
.L_10:
        /*0004*/ 	.word	0x00000082


	//----- nvinfo : EIATTR_KPARAM_INFO
	.align		4
.L_11:
        /*0008*/ 	.byte	0x04, 0x17
        /*000a*/ 	.short	(.L_13 - .L_12)
.L_12:
        /*000c*/ 	.word	0x00000000
        /*0010*/ 	.short	0x000b
        /*0012*/ 	.short	0x003c
        /*0014*/ 	.byte	0x00, 0xf0, 0x11, 0x00


	//----- nvinfo : EIATTR_KPARAM_INFO
	.align		4
.L_13:
        /*0018*/ 	.byte	0x04, 0x17
        /*001a*/ 	.short	(.L_15 - .L_14)
.L_14:
        /*001c*/ 	.word	0x00000000
        /*0020*/ 	.short	0x000a
        /*0022*/ 	.short	0x0038
        /*0024*/ 	.byte	0x00, 0xf0, 0x11, 0x00


	//----- nvinfo : EIATTR_KPARAM_INFO
	.align		4
.L_15:
        /*0028*/ 	.byte	0x04, 0x17
        /*002a*/ 	.short	(.L_17 - .L_16)
.L_16:
        /*002c*/ 	.word	0x00000000
        /*0030*/ 	.short	0x0009
        /*0032*/ 	.short	0x0034
        /*0034*/ 	.byte	0x00, 0xf0, 0x11, 0x00


	//----- nvinfo : EIATTR_KPARAM_INFO
	.align		4
.L_17:
        /*0038*/ 	.byte	0x04, 0x17
        /*003a*/ 	.short	(.L_19 - .L_18)
.L_18:
        /*003c*/ 	.word	0x00000000
        /*0040*/ 	.short	0x0008
        /*0042*/ 	.short	0x0030
        /*0044*/ 	.byte	0x00, 0xf0, 0x11, 0x00


	//----- nvinfo : EIATTR_KPARAM_INFO
	.align		4
.L_19:
        /*0048*/ 	.byte	0x04, 0x17
        /*004a*/ 	.short	(.L_21 - .L_20)
.L_20:
        /*004c*/ 	.word	0x00000000
        /*0050*/ 	.short	0x0007
        /*0052*/ 	.short	0x002c
        /*0054*/ 	.byte	0x00, 0xf0, 0x11, 0x00


	//----- nvinfo : EIATTR_KPARAM_INFO
	.align		4
.L_21:
        /*0058*/ 	.byte	0x04, 0x17
        /*005a*/ 	.short	(.L_23 - .L_22)
.L_22:
        /*005c*/ 	.word	0x00000000
        /*0060*/ 	.short	0x0006
        /*0062*/ 	.short	0x0028
        /*0064*/ 	.byte	0x00, 0xf0, 0x11, 0x00


	//----- nvinfo : EIATTR_KPARAM_INFO
	.align		4
.L_23:
        /*0068*/ 	.byte	0x04, 0x17
        /*006a*/ 	.short	(.L_25 - .L_24)
.L_24:
        /*006c*/ 	.word	0x00000000
        /*0070*/ 	.short	0x0005
        /*0072*/ 	.short	0x0024
        /*0074*/ 	.byte	0x00, 0xf0, 0x11, 0x00


	//----- nvinfo : EIATTR_KPARAM_INFO
	.align		4
.L_25:
        /*0078*/ 	.byte	0x04, 0x17
        /*007a*/ 	.short	(.L_27 - .L_26)
.L_26:
        /*007c*/ 	.word	0x00000000
        /*0080*/ 	.short	0x0004
        /*0082*/ 	.short	0x0020
        /*0084*/ 	.byte	0x00, 0xf0, 0x11, 0x00


	//----- nvinfo : EIATTR_KPARAM_INFO
	.align		4
.L_27:
        /*0088*/ 	.byte	0x04, 0x17
        /*008a*/ 	.short	(.L_29 - .L_28)
.L_28:
        /*008c*/ 	.word	0x00000000
        /*0090*/ 	.short	0x0003
        /*0092*/ 	.short	0x0018
        /*0094*/ 	.byte	0x00, 0xf5, 0x21, 0x00


	//----- nvinfo : EIATTR_KPARAM_INFO
	.align		4
.L_29:
        /*0098*/ 	.byte	0x04, 0x17
        /*009a*/ 	.short	(.L_31 - .L_30)
.L_30:
        /*009c*/ 	.word	0x00000000
        /*00a0*/ 	.short	0x0002
        /*00a2*/ 	.short	0x0010
        /*00a4*/ 	.byte	0x00, 0xf5, 0x21, 0x00


	//----- nvinfo : EIATTR_KPARAM_INFO
	.align		4
.L_31:
        /*00a8*/ 	.byte	0x04, 0x17
        /*00aa*/ 	.short	(.L_33 - .L_32)
.L_32:
        /*00ac*/ 	.word	0x00000000
        /*00b0*/ 	.short	0x0001
        /*00b2*/ 	.short	0x0008
        /*00b4*/ 	.byte	0x00, 0xf5, 0x21, 0x00


	//----- nvinfo : EIATTR_KPARAM_INFO
	.align		4
.L_33:
        /*00b8*/ 	.byte	0x04, 0x17
        /*00ba*/ 	.short	(.L_35 - .L_34)
.L_34:
        /*00bc*/ 	.word	0x00000000
        /*00c0*/ 	.short	0x0000
        /*00c2*/ 	.short	0x0000
        /*00c4*/ 	.byte	0x00, 0xf5, 0x21, 0x00


	//----- nvinfo : EIATTR_SPARSE_MMA_MASK
	.align		4
.L_35:
        /*00c8*/ 	.byte	0x03, 0x50
        /*00ca*/ 	.short	0x0000


	//----- nvinfo : EIATTR_MAXREG_COUNT
	.align		4
        /*00cc*/ 	.byte	0x03, 0x1b
        /*00ce*/ 	.short	0x00ff


	//----- nvinfo : EIATTR_MERCURY_ISA_VERSION
	.align		4
        /*00d0*/ 	.byte	0x03, 0x5f
        /*00d2*/ 	.short	0x0101


	//----- nvinfo : EIATTR_VRC_CTA_INIT_COUNT
	.align		4
        /*00d4*/ 	.byte	0x02, 0x4a
	.zero		1
	.zero		1


	//----- nvinfo : EIATTR_EXIT_INSTR_OFFSETS
	.align		4
        /*00d8*/ 	.byte	0x04, 0x1c
        /*00da*/ 	.short	(.L_37 - .L_36)


	//   ....[0]....
.L_36:
        /*00dc*/ 	.word	0x000000c0


	//   ....[1]....
        /*00e0*/ 	.word	0x00001100


	//----- nvinfo : EIATTR_CRS_STACK_SIZE
	.align		4
.L_37:
        /*00e4*/ 	.byte	0x04, 0x1e
        /*00e6*/ 	.short	(.L_39 - .L_38)
.L_38:
        /*00e8*/ 	.word	0x00000000


	//----- nvinfo : EIATTR_CBANK_PARAM_SIZE
	.align		4
.L_39:
        /*00ec*/ 	.byte	0x03, 0x19
        /*00ee*/ 	.short	0x0040


	//----- nvinfo : EIATTR_PARAM_CBANK
	.align		4
        /*00f0*/ 	.byte	0x04, 0x0a
        /*00f2*/ 	.short	(.L_41 - .L_40)
	.align		4
.L_40:
        /*00f4*/ 	.word	index@(.nv.constant0._Z5AdamWPfS_S_S_ffiifffi)
        /*00f8*/ 	.short	0x0380
        /*00fa*/ 	.short	0x0040


	//----- nvinfo : EIATTR_SW_WAR
	.align		4
.L_41:
        /*00fc*/ 	.byte	0x04, 0x36
        /*00fe*/ 	.short	(.L_43 - .L_42)
.L_42:
        /*0100*/ 	.word	0x00000008
.L_43:


//--------------------- .nv.callgraph             --------------------------
	.section	.nv.callgraph,"",@"SHT_CUDA_CALLGRAPH"
	.align	4
	.sectionentsize	8
	.align		4
        /*0000*/ 	.word	0x00000000
	.align		4
        /*0004*/ 	.word	0xffffffff
	.align		4
        /*0008*/ 	.word	0x00000000
	.align		4
        /*000c*/ 	.word	0xfffffffe
	.align		4
        /*0010*/ 	.word	0x00000000
	.align		4
        /*0014*/ 	.word	0xfffffffd
	.align		4
        /*0018*/ 	.word	0x00000000
	.align		4
        /*001c*/ 	.word	0xfffffffc


//--------------------- .text._Z5AdamWPfS_S_S_ffiifffi --------------------------
	.section	.text._Z5AdamWPfS_S_S_ffiifffi,"ax",@progbits
	.align	128
        .global         _Z5AdamWPfS_S_S_ffiifffi
        .type           _Z5AdamWPfS_S_S_ffiifffi,@function
        .size           _Z5AdamWPfS_S_S_ffiifffi,(.L_x_27 - _Z5AdamWPfS_S_S_ffiifffi)
        .other          _Z5AdamWPfS_S_S_ffiifffi,@"STO_CUDA_ENTRY STV_DEFAULT"
_Z5AdamWPfS_S_S_ffiifffi:
.text._Z5AdamWPfS_S_S_ffiifffi:
[----:B------:R-:W-:Y:S01]  /*0000*/  LDC R1, c[0x0][0x37c] ;  /* 0x0000df00ff017b82 */ /* 0x000fe20000000800 */
[----:B------:R-:W0:Y:S01]  /*0010*/  S2R R0, SR_TID.X ;  /* 0x0000000000007919 */ /* 0x000e220000002100 */
[----:B------:R-:W0:Y:S01]  /*0020*/  LDCU UR4, c[0x0][0x360] ;  /* 0x00006c00ff0477ac */ /* 0x000e220008000800 */
[----:B------:R-:W0:Y:S01]  /*0030*/  S2R R3, SR_CTAID.X ;  /* 0x0000000000037919 */ /* 0x000e220000002500 */
[----:B------:R-:W1:Y:S01]  /*0040*/  LDCU UR5, c[0x0][0x364] ;  /* 0x00006c80ff0577ac */ /* 0x000e620008000800 */
[----:B------:R-:W1:Y:S01]  /*0050*/  S2R R2, SR_TID.Y ;  /* 0x0000000000027919 */ /* 0x000e620000002200 */
[----:B------:R-:W2:Y:S01]  /*0060*/  LDCU.64 UR6, c[0x0][0x3a8] ;  /* 0x00007500ff0677ac */ /* 0x000ea20008000a00 */
[----:B------:R-:W1:Y:S01]  /*0070*/  S2R R5, SR_CTAID.Y ;  /* 0x0000000000057919 */ /* 0x000e620000002600 */
[----:B0-----:R-:W-:-:S05]  /*0080*/  IMAD R0, R3, UR4, R0 ;  /* 0x0000000403007c24 */ /* 0x001fca000f8e0200 */
[----:B--2---:R-:W-:Y:S01]  /*0090*/  ISETP.GE.AND P0, PT, R0, UR7, PT ;  /* 0x0000000700007c0c */ /* 0x004fe2000bf06270 */
[----:B-1----:R-:W-:-:S05]  /*00a0*/  IMAD R3, R5, UR5, R2 ;  /* 0x0000000505037c24 */ /* 0x002fca000f8e0202 */
[----:B------:R-:W-:-:S13]  /*00b0*/  ISETP.GE.OR P0, PT, R3, UR6, P0 ;  /* 0x0000000603007c0c */ /* 0x000fda0008706670 */
[----:B------:R-:W-:Y:S05]  /*00c0*/  @P0 EXIT ;  /* 0x000000000000094d */ /* 0x000fea0003800000 */
[----:B------:R-:W0:Y:S01]  /*00d0*/  LDC.64 R16, c[0x0][0x388] ;  /* 0x0000e200ff107b82 */ /* 0x000e220000000a00 */
[----:B------:R-:W1:Y:S01]  /*00e0*/  LDCU.64 UR4, c[0x0][0x358] ;  /* 0x00006b00ff0477ac */ /* 0x000e620008000a00 */
[----:B------:R-:W-:-:S06]  /*00f0*/  IMAD R3, R3, UR7, R0 ;  /* 0x0000000703037c24 */ /* 0x000fcc000f8e0200 */
[----:B------:R-:W2:Y:S08]  /*0100*/  LDC.64 R10, c[0x0][0x390] ;  /* 0x0000e400ff0a7b82 */ /* 0x000eb00000000a00 */
[----:B------:R-:W3:Y:S08]  /*0110*/  LDC.64 R8, c[0x0][0x398] ;  /* 0x0000e600ff087b82 */ /* 0x000ef00000000a00 */
[----:B------:R-:W4:Y:S01]  /*0120*/  LDC.64 R6, c[0x0][0x380] ;  /* 0x0000e000ff067b82 */ /* 0x000f220000000a00 */
[----:B0-----:R-:W-:-:S05]  /*0130*/  IMAD.WIDE R16, R3, 0x4, R16 ;  /* 0x0000000403107825 */ /* 0x001fca00078e0210 */
[----:B-1----:R0:W4:Y:S01]  /*0140*/  LDG.E R0, desc[UR4][R16.64] ;  /* 0x0000000410007981 */ /* 0x002122000c1e1900 */
[C---:B--2---:R-:W-:Y:S01]  /*0150*/  IMAD.WIDE R10, R3.reuse, 0x4, R10 ;  /* 0x00000004030a7825 */ /* 0x044fe200078e020a */
[----:B------:R-:W1:Y:S04]  /*0160*/  LDC.64 R4, c[0x0][0x3b0] ;  /* 0x0000ec00ff047b82 */ /* 0x000e680000000a00 */
[----:B------:R-:W2:Y:S01]  /*0170*/  LDG.E R15, desc[UR4][R10.64] ;  /* 0x000000040a0f7981 */ /* 0x000ea2000c1e1900 */
[----:B---3--:R-:W-:-:S05]  /*0180*/  IMAD.WIDE R8, R3, 0x4, R8 ;  /* 0x0000000403087825 */ /* 0x008fca00078e0208 */
[----:B------:R-:W3:Y:S01]  /*0190*/  LDG.E R2, desc[UR4][R8.64] ;  /* 0x0000000408027981 */ /* 0x000ee2000c1e1900 */
[----:B----4-:R-:W-:-:S05]  /*01a0*/  IMAD.WIDE R6, R3, 0x4, R6 ;  /* 0x0000000403067825 */ /* 0x010fca00078e0206 */
[----:B------:R4:W5:Y:S01]  /*01b0*/  LDG.E R12, desc[UR4][R6.64] ;  /* 0x00000004060c7981 */ /* 0x000962000c1e1900 */
[C---:B-1----:R-:W-:Y:S01]  /*01c0*/  FMUL R3, |R4|.reuse, 16777216 ;  /* 0x4b80000004037820 */ /* 0x042fe20000400200 */
[----:B------:R-:W-:-:S04]  /*01d0*/  FSETP.GEU.AND P0, PT, |R4|, 1.175494350822287508e-38, PT ;  /* 0x008000000400780b */ /* 0x000fc80003f0e200 */
[----:B------:R-:W-:-:S04]  /*01e0*/  FSEL R3, R3, |R4|, !P0 ;  /* 0x4000000403037208 */ /* 0x000fc80004000000 */
[----:B------:R-:W-:-:S04]  /*01f0*/  IADD3 R13, PT, PT, R3, -0x3f3504f3, RZ ;  /* 0xc0cafb0d030d7810 */ /* 0x000fc80007ffe0ff */
[----:B------:R-:W-:-:S04]  /*0200*/  LOP3.LUT R14, R13, 0xff800000, RZ, 0xc0, !PT ;  /* 0xff8000000d0e7812 */ /* 0x000fc800078ec0ff */
[----:B------:R-:W-:-:S05]  /*0210*/  IADD3 R3, PT, PT, R3, -R14, RZ ;  /* 0x8000000e03037210 */ /* 0x000fca0007ffe0ff */
[----:B------:R-:W-:-:S06]  /*0220*/  FADD R13, R3, 1 ;  /* 0x3f800000030d7421 */ /* 0x000fcc0000000000 */
[----:B------:R-:W1:Y:S01]  /*0230*/  MUFU.RCP R13, R13 ;  /* 0x0000000d000d7308 */ /* 0x000e620000001000 */
[----:B------:R-:W-:Y:S01]  /*0240*/  FADD R19, R3, -1 ;  /* 0xbf80000003137421 */ /* 0x000fe20000000000 */
[----:B------:R-:W-:Y:S02]  /*0250*/  FSEL R3, RZ, -24, P0 ;  /* 0xc1c00000ff037808 */ /* 0x000fe40000000000 */
[----:B------:R-:W-:Y:S01]  /*0260*/  I2FP.F32.S32 R14, R14 ;  /* 0x0000000e000e7245 */ /* 0x000fe20000201400 */
[----:B0-----:R-:W-:-:S04]  /*0270*/  FADD R16, R19, R19 ;  /* 0x0000001313107221 */ /* 0x001fc80000000000 */
[----:B------:R-:W-:Y:S01]  /*0280*/  FFMA R17, R14, 1.1920928955078125e-07, R3 ;  /* 0x340000000e117823 */ /* 0x000fe20000000003 */
[----:B------:R-:W-:Y:S02]  /*0290*/  HFMA2 R3, -RZ, RZ, 0.771484375, 0.21533203125 ;  /* 0x3a2c32e4ff037431 */ /* 0x000fe400000001ff */
[----:B-1----:R-:W-:-:S04]  /*02a0*/  FMUL R16, R13, R16 ;  /* 0x000000100d107220 */ /* 0x002fc80000400000 */
[----:B------:R-:W-:Y:S01]  /*02b0*/  FADD R20, R19, -R16 ;  /* 0x8000001013147221 */ /* 0x000fe20000000000 */
[CC--:B------:R-:W-:Y:S01]  /*02c0*/  FMUL R18, R16.reuse, R16.reuse ;  /* 0x0000001010127220 */ /* 0x0c0fe20000400000 */
[----:B------:R-:W-:Y:S02]  /*02d0*/  FFMA R14, R16, 1.4426950216293334961, R17 ;  /* 0x3fb8aa3b100e7823 */ /* 0x000fe40000000011 */
[----:B------:R-:W-:Y:S01]  /*02e0*/  FADD R20, R20, R20 ;  /* 0x0000001414147221 */ /* 0x000fe20000000000 */
[C---:B------:R-:W-:Y:S01]  /*02f0*/  FFMA R21, R18.reuse, R3, 0.0032181653659790754318 ;  /* 0x3b52e7db12157423 */ /* 0x040fe20000000003 */
[----:B------:R-:W-:Y:S02]  /*0300*/  FADD R17, R17, -R14 ;  /* 0x8000000e11117221 */ /* 0x000fe40000000000 */
[----:B------:R-:W-:Y:S01]  /*0310*/  FFMA R20, R19, -R16, R20 ;  /* 0x8000001013147223 */ /* 0x000fe20000000014 */
[----:B------:R-:W-:Y:S01]  /*0320*/  FFMA R21, R18, R21, 0.018033718690276145935 ;  /* 0x3c93bb7312157423 */ /* 0x000fe20000000015 */
[----:B------:R-:W0:Y:S01]  /*0330*/  LDC R19, c[0x0][0x3bc] ;  /* 0x0000ef00ff137b82 */ /* 0x000e220000000800 */
[----:B------:R-:W-:Y:S01]  /*0340*/  FFMA R17, R16, 1.4426950216293334961, R17 ;  /* 0x3fb8aa3b10117823 */ /* 0x000fe20000000011 */
[----:B------:R-:W-:Y:S01]  /*0350*/  FMUL R20, R13, R20 ;  /* 0x000000140d147220 */ /* 0x000fe20000400000 */
[----:B------:R-:W-:-:S03]  /*0360*/  FFMA R21, R18, R21, 0.12022458761930465698 ;  /* 0x3df6384f12157423 */ /* 0x000fc60000000015 */
[----:B------:R-:W-:Y:S01]  /*0370*/  FFMA R17, R20, 1.4426950216293334961, R17 ;  /* 0x3fb8aa3b14117823 */ /* 0x000fe20000000011 */
[----:B------:R-:W-:-:S03]  /*0380*/  FMUL R21, R18, R21 ;  /* 0x0000001512157220 */ /* 0x000fc60000400000 */
[----:B------:R-:W-:Y:S01]  /*0390*/  FFMA R17, R16, 1.9251366722983220825e-08, R17 ;  /* 0x32a55e3410117823 */ /* 0x000fe20000000011 */
[----:B------:R-:W-:-:S04]  /*03a0*/  FMUL R13, R21, 3 ;  /* 0x40400000150d7820 */ /* 0x000fc80000400000 */
[----:B------:R-:W-:-:S04]  /*03b0*/  FFMA R20, R20, R13, R17 ;  /* 0x0000000d14147223 */ /* 0x000fc80000000011 */
[----:B------:R-:W-:-:S04]  /*03c0*/  FFMA R21, R16, R21, R20 ;  /* 0x0000001510157223 */ /* 0x000fc80000000014 */
[----:B------:R-:W-:Y:S01]  /*03d0*/  FADD R18, R14, R21 ;  /* 0x000000150e127221 */ /* 0x000fe20000000000 */
[----:B0-----:R-:W-:-:S05]  /*03e0*/  I2FP.F32.S32 R13, R19 ;  /* 0x00000013000d7245 */ /* 0x001fca0000201400 */
[----:B------:R-:W-:-:S04]  /*03f0*/  FMUL R16, R13, R18 ;  /* 0x000000120d107220 */ /* 0x000fc80000400000 */
[----:B------:R-:W0:Y:S01]  /*0400*/  FRND R17, R16 ;  /* 0x0000001000117307 */ /* 0x000e220000201000 */
[----:B------:R-:W-:-:S04]  /*0410*/  FADD R14, -R14, R18 ;  /* 0x000000120e0e7221 */ /* 0x000fc80000000100 */
[----:B------:R-:W-:Y:S01]  /*0420*/  FADD R14, R21, -R14 ;  /* 0x8000000e150e7221 */ /* 0x000fe20000000000 */
[----:B------:R-:W-:-:S04]  /*0430*/  FFMA R21, R13, R18, -R16 ;  /* 0x000000120d157223 */ /* 0x000fc80000000810 */
[----:B------:R-:W-:Y:S01]  /*0440*/  FFMA R21, R13, R14, R21 ;  /* 0x0000000e0d157223 */ /* 0x000fe20000000015 */
[----:B------:R-:W-:Y:S01]  /*0450*/  MOV R14, 0x391fcb8e ;  /* 0x391fcb8e000e7802 */ /* 0x000fe20000000f00 */
[----:B0-----:R-:W-:-:S04]  /*0460*/  FADD R18, R16, -R17 ;  /* 0x8000001110127221 */ /* 0x001fc80000000000 */
[----:B------:R-:W-:-:S04]  /*0470*/  FADD R21, R21, R18 ;  /* 0x0000001215157221 */ /* 0x000fc80000000000 */
[----:B------:R-:W-:-:S04]  /*0480*/  FFMA R18, R21, R14, 0.0013391353422775864601 ;  /* 0x3aaf85ed15127423 */ /* 0x000fc8000000000e */
[----:B------:R-:W-:-:S04]  /*0490*/  FFMA R18, R21, R18, 0.0096188392490148544312 ;  /* 0x3c1d985615127423 */ /* 0x000fc80000000012 */
[----:B------:R-:W-:Y:S01]  /*04a0*/  FFMA R18, R21, R18, 0.055503588169813156128 ;  /* 0x3d6357bb15127423 */ /* 0x000fe20000000012 */
[----:B------:R-:W-:Y:S01]  /*04b0*/  FSETP.GT.AND P0, PT, R17, RZ, PT ;  /* 0x000000ff1100720b */ /* 0x000fe20003f04000 */
[----:B------:R-:W0:Y:S01]  /*04c0*/  F2I.NTZ R20, R16 ;  /* 0x0000001000147305 */ /* 0x000e220000203100 */
[----:B------:R-:W-:Y:S01]  /*04d0*/  FMUL R17, R13, 0.5 ;  /* 0x3f0000000d117820 */ /* 0x000fe20000400000 */
[----:B------:R-:W-:Y:S01]  /*04e0*/  FFMA R18, R21, R18, 0.24022644758224487305 ;  /* 0x3e75fdec15127423 */ /* 0x000fe20000000012 */
[----:B------:R-:W-:-:S03]  /*04f0*/  SEL R25, RZ, 0x83000000, P0 ;  /* 0x83000000ff197807 */ /* 0x000fc60000000000 */
[----:B------:R-:W-:Y:S01]  /*0500*/  FFMA R18, R21, R18, 0.69314718246459960938 ;  /* 0x3f31721815127423 */ /* 0x000fe20000000012 */
[----:B------:R-:W-:Y:S01]  /*0510*/  ISETP.NE.AND P0, PT, R19, RZ, PT ;  /* 0x000000ff1300720c */ /* 0x000fe20003f05270 */
[----:B------:R-:W1:Y:S02]  /*0520*/  FRND.TRUNC R17, R17 ;  /* 0x0000001100117307 */ /* 0x000e64000020d000 */
[----:B------:R-:W-:Y:S01]  /*0530*/  FFMA R18, R21, R18, 1 ;  /* 0x3f80000015127423 */ /* 0x000fe20000000012 */
[----:B------:R-:W-:Y:S02]  /*0540*/  IADD3 R21, PT, PT, R25, 0x7f000000, RZ ;  /* 0x7f00000019157810 */ /* 0x000fe40007ffe0ff */
[----:B------:R-:W-:Y:S01]  /*0550*/  FSETP.EQ.OR P2, PT, R4, 1, !P0 ;  /* 0x3f8000000400780b */ /* 0x000fe20004742400 */
[----:B------:R-:W-:Y:S01]  /*0560*/  FADD R23, -R5, 1 ;  /* 0x3f80000005177421 */ /* 0x000fe20000000100 */
[----:B------:R-:W-:Y:S01]  /*0570*/  FSETP.GT.AND P1, PT, |R16|, 152, PT ;  /* 0x431800001000780b */ /* 0x000fe20003f24200 */
[----:B------:R-:W-:Y:S01]  /*0580*/  FMUL R18, R18, R21 ;  /* 0x0000001512127220 */ /* 0x000fe20000400000 */
[----:B------:R-:W-:Y:S01]  /*0590*/  FADD R21, -R4, 1 ;  /* 0x3f80000004157421 */ /* 0x000fe20000000100 */
[----:B0-----:R-:W-:-:S02]  /*05a0*/  LEA R25, R20, -R25, 0x17 ;  /* 0x8000001914197211 */ /* 0x001fc400078eb8ff */
[----:B------:R-:W-:-:S03]  /*05b0*/  FSETP.GEU.AND P3, PT, R16, RZ, PT ;  /* 0x000000ff1000720b */ /* 0x000fc60003f6e000 */
[----:B------:R-:W-:Y:S01]  /*05c0*/  FMUL R25, R18, R25 ;  /* 0x0000001912197220 */ /* 0x000fe20000400000 */
[----:B-1----:R-:W-:-:S04]  /*05d0*/  FADD R18, R17, R17 ;  /* 0x0000001111127221 */ /* 0x002fc80000000000 */
[----:B------:R-:W-:Y:S01]  /*05e0*/  @P1 FSEL R25, RZ, +INF , !P3 ;  /* 0x7f800000ff191808 */ /* 0x000fe20005800000 */
[C---:B------:R-:W-:Y:S01]  /*05f0*/  FMUL R23, R0.reuse, R23 ;  /* 0x0000001700177220 */ /* 0x040fe20000400000 */
[----:B------:R-:W-:-:S03]  /*0600*/  FMUL R16, R0, R21 ;  /* 0x0000001500107220 */ /* 0x000fc60000400000 */
[----:B------:R-:W-:Y:S01]  /*0610*/  FMUL R23, R0, R23 ;  /* 0x0000001700177220 */ /* 0x000fe20000400000 */
[----:B--2---:R-:W-:Y:S01]  /*0620*/  FFMA R0, R15, R4, R16 ;  /* 0x000000040f007223 */ /* 0x004fe20000000010 */
[----:B------:R-:W-:Y:S02]  /*0630*/  HFMA2 R16, -RZ, RZ, 1.875, 0 ;  /* 0x3f800000ff107431 */ /* 0x000fe400000001ff */
[----:B------:R-:W-:Y:S01]  /*0640*/  FADD R15, R13, -R18 ;  /* 0x800000120d0f7221 */ /* 0x000fe20000000000 */
[----:B---3--:R-:W-:Y:S01]  /*0650*/  FFMA R2, R2, R5, R23 ;  /* 0x0000000502027223 */ /* 0x008fe20000000017 */
[----:B----4-:R-:W-:Y:S06]  /*0660*/  @P2 BRA `(.L_x_0) ;  /* 0x0000000000502947 */ /* 0x010fec0003800000 */
[----:B------:R-:W-:-:S04]  /*0670*/  FSETP.NAN.AND P1, PT, |R13|, |R13|, PT ;  /* 0x4000000d0d00720b */ /* 0x000fc80003f28200 */
[----:B------:R-:W-:-:S13]  /*0680*/  FSETP.NUM.AND P1, PT, |R4|, |R4|, !P1 ;  /* 0x400000040400720b */ /* 0x000fda0004f27200 */
[----:B------:R-:W-:Y:S01]  /*0690*/  @!P1 FADD R16, R13, R4 ;  /* 0x000000040d109221 */ /* 0x000fe20000000000 */
[----:B------:R-:W-:Y:S06]  /*06a0*/  @!P1 BRA `(.L_x_0) ;  /* 0x0000000000409947 */ /* 0x000fec0003800000 */
[C---:B------:R-:W-:Y:S02]  /*06b0*/  FSETP.NEU.AND P1, PT, |R4|.reuse, +INF , PT ;  /* 0x7f8000000400780b */ /* 0x040fe40003f2d200 */
[----:B------:R-:W-:-:S13]  /*06c0*/  FSETP.NEU.AND P2, PT, R4, RZ, PT ;  /* 0x000000ff0400720b */ /* 0x000fda0003f4d000 */
[----:B------:R-:W-:Y:S05]  /*06d0*/  @P1 BRA P2, `(.L_x_1) ;  /* 0x0000000000181947 */ /* 0x000fea0001000000 */
[----:B------:R-:W-:Y:S01]  /*06e0*/  ISETP.GE.AND P2, PT, R19, RZ, PT ;  /* 0x000000ff1300720c */ /* 0x000fe20003f46270 */
[----:B------:R-:W-:Y:S01]  /*06f0*/  FADD R16, R4, R4 ;  /* 0x0000000404107221 */ /* 0x000fe20000000000 */
[----:B------:R-:W-:-:S11]  /*0700*/  FSETP.NEU.AND P1, PT, |R15|, 1, PT ;  /* 0x3f8000000f00780b */ /* 0x000fd60003f2d200 */
[----:B------:R-:W-:-:S04]  /*0710*/  @!P2 LOP3.LUT R16, R16, 0x7f800000, RZ, 0x3c, !PT ;  /* 0x7f8000001010a812 */ /* 0x000fc800078e3cff */
[----:B------:R-:W-:Y:S01]  /*0720*/  @P1 LOP3.LUT R16, R16, 0x7fffffff, RZ, 0xc0, !PT ;  /* 0x7fffffff10101812 */ /* 0x000fe200078ec0ff */
[----:B------:R-:W-:Y:S06]  /*0730*/  BRA `(.L_x_0) ;  /* 0x00000000001c7947 */ /* 0x000fec0003800000 */
.L_x_1:
[----:B------:R-:W-:Y:S02]  /*0740*/  FSETP.NEU.AND P1, PT, |R13|, +INF , PT ;  /* 0x7f8000000d00780b */ /* 0x000fe40003f2d200 */
[----:B------:R-:W-:-:S13]  /*0750*/  FSETP.EQ.AND P2, PT, R4, -1, PT ;  /* 0xbf8000000400780b */ /* 0x000fda0003f42000 */
[----:B------:R-:W-:Y:S05]  /*0760*/  @!P1 BRA P2, `(.L_x_0) ;  /* 0x0000000000109947 */ /* 0x000fea0001000000 */
[----:B------:R-:W-:Y:S02]  /*0770*/  FSETP.GEU.AND P1, PT, R4, RZ, PT ;  /* 0x000000ff0400720b */ /* 0x000fe40003f2e000 */
[----:B------:R-:W-:-:S11]  /*0780*/  MOV R16, R25 ;  /* 0x0000001900107202 */ /* 0x000fd60000000f00 */
[----:B------:R-:W-:-:S04]  /*0790*/  @!P1 FSETP.NEU.AND P2, PT, |R15|, 1, PT ;  /* 0x3f8000000f00980b */ /* 0x000fc80003f4d200 */
[----:B------:R-:W-:-:S09]  /*07a0*/  @!P1 FSEL R16, R25, -R25, P2 ;  /* 0x8000001919109208 */ /* 0x000fd20001000000 */
.L_x_0:
[C---:B------:R-:W-:Y:S01]  /*07b0*/  FMUL R4, |R5|.reuse, 16777216 ;  /* 0x4b80000005047820 */ /* 0x040fe20000400200 */
[C---:B------:R-:W-:Y:S02]  /*07c0*/  FSETP.GEU.AND P1, PT, |R5|.reuse, 1.175494350822287508e-38, PT ;  /* 0x008000000500780b */ /* 0x040fe40003f2e200 */
[----:B------:R-:W-:Y:S02]  /*07d0*/  FSETP.EQ.OR P0, PT, R5, 1, !P0 ;  /* 0x3f8000000500780b */ /* 0x000fe40004702400 */
[----:B------:R-:W-:-:S04]  /*07e0*/  FSEL R4, R4, |R5|, !P1 ;  /* 0x4000000504047208 */ /* 0x000fc80004800000 */
[----:B------:R-:W-:-:S04]  /*07f0*/  IADD3 R17, PT, PT, R4, -0x3f3504f3, RZ ;  /* 0xc0cafb0d04117810 */ /* 0x000fc80007ffe0ff */
[----:B------:R-:W-:Y:S02]  /*0800*/  LOP3.LUT R23, R17, 0xff800000, RZ, 0xc0, !PT ;  /* 0xff80000011177812 */ /* 0x000fe400078ec0ff */
[----:B------:R-:W-:Y:S02]  /*0810*/  FSEL R17, RZ, -24, P1 ;  /* 0xc1c00000ff117808 */ /* 0x000fe40000800000 */
[-C--:B------:R-:W-:Y:S02]  /*0820*/  IADD3 R21, PT, PT, R4, -R23.reuse, RZ ;  /* 0x8000001704157210 */ /* 0x080fe40007ffe0ff */
[----:B------:R-:W-:-:S03]  /*0830*/  I2FP.F32.S32 R20, R23 ;  /* 0x0000001700147245 */ /* 0x000fc60000201400 */
[C---:B------:R-:W-:Y:S01]  /*0840*/  FADD R4, R21.reuse, 1 ;  /* 0x3f80000015047421 */ /* 0x040fe20000000000 */
[----:B------:R-:W-:Y:S01]  /*0850*/  FADD R21, R21, -1 ;  /* 0xbf80000015157421 */ /* 0x000fe20000000000 */
[----:B------:R-:W-:-:S03]  /*0860*/  FFMA R23, R20, 1.1920928955078125e-07, R17 ;  /* 0x3400000014177823 */ /* 0x000fc60000000011 */
[----:B------:R-:W-:Y:S01]  /*0870*/  FADD R25, R21, R21 ;  /* 0x0000001515197221 */ /* 0x000fe20000000000 */
[----:B------:R-:W0:Y:S03]  /*0880*/  MUFU.RCP R4, R4 ;  /* 0x0000000400047308 */ /* 0x000e260000001000 */
[----:B0-----:R-:W-:-:S04]  /*0890*/  FMUL R18, R4, R25 ;  /* 0x0000001904127220 */ /* 0x001fc80000400000 */
        /* <DEDUP_REMOVED lines=8> */
[----:B------:R-:W-:-:S02]  /*0920*/  FFMA R22, R18, 1.4426950216293334961, R23 ;  /* 0x3fb8aa3b12167823 */ /* 0x000fc40000000017 */
        /* <DEDUP_REMOVED lines=8> */
[----:B------:R-:W-:-:S04]  /*09b0*/  FADD R20, R17, R18 ;  /* 0x0000001211147221 */ /* 0x000fc80000000000 */
[----:B------:R-:W-:Y:S01]  /*09c0*/  FMUL R4, R13, R20 ;  /* 0x000000140d047220 */ /* 0x000fe20000400000 */
[----:B------:R-:W-:-:S03]  /*09d0*/  FADD R17, -R17, R20 ;  /* 0x0000001411117221 */ /* 0x000fc60000000100 */
[----:B------:R-:W0:Y:S01]  /*09e0*/  FRND R3, R4 ;  /* 0x0000000400037307 */ /* 0x000e220000201000 */
[----:B------:R-:W-:Y:S01]  /*09f0*/  FADD R18, R18, -R17 ;  /* 0x8000001112127221 */ /* 0x000fe20000000000 */
[----:B------:R-:W-:Y:S01]  /*0a00*/  FFMA R17, R13, R20, -R4 ;  /* 0x000000140d117223 */ /* 0x000fe20000000804 */
[----:B------:R-:W-:-:S03]  /*0a10*/  FSETP.GEU.AND P2, PT, R4, RZ, PT ;  /* 0x000000ff0400720b */ /* 0x000fc60003f4e000 */
[----:B------:R-:W-:Y:S01]  /*0a20*/  FFMA R17, R13, R18, R17 ;  /* 0x000000120d117223 */ /* 0x000fe20000000011 */
[----:B0-----:R-:W-:Y:S01]  /*0a30*/  FADD R18, R4, -R3 ;  /* 0x8000000304127221 */ /* 0x001fe20000000000 */
[----:B------:R-:W-:-:S03]  /*0a40*/  FSETP.GT.AND P1, PT, R3, RZ, PT ;  /* 0x000000ff0300720b */ /* 0x000fc60003f24000 */
[----:B------:R-:W-:Y:S01]  /*0a50*/  FADD R17, R17, R18 ;  /* 0x0000001211117221 */ /* 0x000fe20000000000 */
[----:B------:R-:W-:Y:S01]  /*0a60*/  SEL R3, RZ, 0x83000000, P1 ;  /* 0x83000000ff037807 */ /* 0x000fe20000800000 */
[----:B------:R0:W1:Y:S01]  /*0a70*/  F2I.NTZ R18, R4 ;  /* 0x0000000400127305 */ /* 0x0000620000203100 */
[----:B------:R-:W-:Y:S01]  /*0a80*/  FSETP.GT.AND P1, PT, |R4|, 152, PT ;  /* 0x431800000400780b */ /* 0x000fe20003f24200 */
[----:B------:R-:W-:Y:S01]  /*0a90*/  FFMA R14, R17, R14, 0.0013391353422775864601 ;  /* 0x3aaf85ed110e7423 */ /* 0x000fe2000000000e */
[----:B------:R-:W-:-:S03]  /*0aa0*/  IADD3 R21, PT, PT, R3, 0x7f000000, RZ ;  /* 0x7f00000003157810 */ /* 0x000fc60007ffe0ff */
[----:B------:R-:W-:Y:S01]  /*0ab0*/  FFMA R14, R17, R14, 0.0096188392490148544312 ;  /* 0x3c1d9856110e7423 */ /* 0x000fe2000000000e */
[----:B0-----:R-:W-:-:S03]  /*0ac0*/  MOV R4, 0x3f800000 ;  /* 0x3f80000000047802 */ /* 0x001fc60000000f00 */
[----:B------:R-:W-:-:S04]  /*0ad0*/  FFMA R14, R17, R14, 0.055503588169813156128 ;  /* 0x3d6357bb110e7423 */ /* 0x000fc8000000000e */
[----:B------:R-:W-:Y:S01]  /*0ae0*/  FFMA R14, R17, R14, 0.24022644758224487305 ;  /* 0x3e75fdec110e7423 */ /* 0x000fe2000000000e */
[----:B-1----:R-:W-:-:S03]  /*0af0*/  LEA R3, R18, -R3, 0x17 ;  /* 0x8000000312037211 */ /* 0x002fc600078eb8ff */
[----:B------:R-:W-:-:S04]  /*0b00*/  FFMA R14, R17, R14, 0.69314718246459960938 ;  /* 0x3f317218110e7423 */ /* 0x000fc8000000000e */
[----:B------:R-:W-:Y:S01]  /*0b10*/  FFMA R14, R17, R14, 1 ;  /* 0x3f800000110e7423 */ /* 0x000fe2000000000e */
[----:B------:R-:W-:-:S03]  /*0b20*/  FADD R17, -R16, 1 ;  /* 0x3f80000010117421 */ /* 0x000fc60000000100 */
[----:B------:R-:W-:-:S04]  /*0b30*/  FMUL R14, R14, R21 ;  /* 0x000000150e0e7220 */ /* 0x000fc80000400000 */
[----:B------:R-:W-:Y:S01]  /*0b40*/  FMUL R3, R14, R3 ;  /* 0x000000030e037220 */ /* 0x000fe20000400000 */
[----:B------:R-:W-:Y:S01]  /*0b50*/  @P1 FSEL R3, RZ, +INF , !P2 ;  /* 0x7f800000ff031808 */ /* 0x000fe20005000000 */
[----:B------:R-:W-:Y:S06]  /*0b60*/  @P0 BRA `(.L_x_2) ;  /* 0x0000000000500947 */ /* 0x000fec0003800000 */
        /* <DEDUP_REMOVED lines=13> */
.L_x_3:
[----:B------:R-:W-:Y:S02]  /*0c40*/  FSETP.NEU.AND P0, PT, |R13|, +INF , PT ;  /* 0x7f8000000d00780b */ /* 0x000fe40003f0d200 */
[----:B------:R-:W-:-:S13]  /*0c50*/  FSETP.EQ.AND P1, PT, R5, -1, PT ;  /* 0xbf8000000500780b */ /* 0x000fda0003f22000 */
[----:B------:R-:W-:Y:S05]  /*0c60*/  @!P0 BRA P1, `(.L_x_2) ;  /* 0x0000000000108947 */ /* 0x000fea0000800000 */
[----:B------:R-:W-:Y:S02]  /*0c70*/  FSETP.GEU.AND P0, PT, R5, RZ, PT ;  /* 0x000000ff0500720b */ /* 0x000fe40003f0e000 */
[----:B------:R-:W-:-:S11]  /*0c80*/  MOV R4, R3 ;  /* 0x0000000300047202 */ /* 0x000fd60000000f00 */
[----:B------:R-:W-:-:S04]  /*0c90*/  @!P0 FSETP.NEU.AND P1, PT, |R15|, 1, PT ;  /* 0x3f8000000f00880b */ /* 0x000fc80003f2d200 */
[----:B------:R-:W-:-:S09]  /*0ca0*/  @!P0 FSEL R4, R3, -R3, P1 ;  /* 0x8000000303048208 */ /* 0x000fd20000800000 */
.L_x_2:
[----:B------:R-:W-:Y:S01]  /*0cb0*/  FADD R13, -R4, 1 ;  /* 0x3f800000040d7421 */ /* 0x000fe20000000100 */
[----:B------:R-:W-:Y:S03]  /*0cc0*/  BSSY.RECONVERGENT B0, `(.L_x_4) ;  /* 0x000000e000007945 */ /* 0x000fe60003800200 */
[----:B------:R-:W0:Y:S08]  /*0cd0*/  MUFU.RCP R3, R13 ;  /* 0x0000000d00037308 */ /* 0x000e300000001000 */
[----:B------:R-:W1:Y:S01]  /*0ce0*/  FCHK P0, R2, R13 ;  /* 0x0000000d02007302 */ /* 0x000e620000000000 */
[----:B0-----:R-:W-:-:S04]  /*0cf0*/  FFMA R4, -R13, R3, 1 ;  /* 0x3f8000000d047423 */ /* 0x001fc80000000103 */
[----:B------:R-:W-:-:S04]  /*0d00*/  FFMA R3, R3, R4, R3 ;  /* 0x0000000403037223 */ /* 0x000fc80000000003 */
[----:B------:R-:W-:-:S04]  /*0d10*/  FFMA R4, R2, R3, RZ ;  /* 0x0000000302047223 */ /* 0x000fc800000000ff */
[----:B------:R-:W-:-:S04]  /*0d20*/  FFMA R5, -R13, R4, R2 ;  /* 0x000000040d057223 */ /* 0x000fc80000000102 */
[----:B------:R-:W-:Y:S01]  /*0d30*/  FFMA R5, R3, R5, R4 ;  /* 0x0000000503057223 */ /* 0x000fe20000000004 */
[----:B-1----:R-:W-:Y:S06]  /*0d40*/  @!P0 BRA `(.L_x_5) ;  /* 0x0000000000148947 */ /* 0x002fec0003800000 */
[----:B------:R-:W-:Y:S02]  /*0d50*/  MOV R4, R13 ;  /* 0x0000000d00047202 */ /* 0x000fe40000000f00 */
[----:B------:R-:W-:Y:S02]  /*0d60*/  MOV R3, R2 ;  /* 0x0000000200037202 */ /* 0x000fe40000000f00 */
[----:B------:R-:W-:-:S07]  /*0d70*/  MOV R14, 0xd90 ;  /* 0x00000d90000e7802 */ /* 0x000fce0000000f00 */
[----:B-----5:R-:W-:Y:S05]  /*0d80*/  CALL.REL.NOINC `($__internal_1_$__cuda_sm3x_div_rn_noftz_f32_slowpath) ;  /* 0x00000004003c7944 */ /* 0x020fea0003c00000 */
[----:B------:R-:W-:-:S07]  /*0d90*/  MOV R5, R3 ;  /* 0x0000000300057202 */ /* 0x000fce0000000f00 */
.L_x_5:
[----:B------:R-:W-:Y:S05]  /*0da0*/  BSYNC.RECONVERGENT B0 ;  /* 0x0000000000007941 */ /* 0x000fea0003800200 */
.L_x_4:
[----:B------:R-:W0:Y:S01]  /*0db0*/  MUFU.RCP R4, R17 ;  /* 0x0000001100047308 */ /* 0x000e220000001000 */
[----:B------:R-:W-:Y:S07]  /*0dc0*/  BSSY.RECONVERGENT B0, `(.L_x_6) ;  /* 0x000000c000007945 */ /* 0x000fee0003800200 */
        /* <DEDUP_REMOVED lines=11> */
.L_x_7:
[----:B------:R-:W-:Y:S05]  /*0e80*/  BSYNC.RECONVERGENT B0 ;  /* 0x0000000000007941 */ /* 0x000fea0003800200 */
.L_x_6:
[----:B------:R-:W0:Y:S01]  /*0e90*/  LDCU UR7, c[0x0][0x3b8] ;  /* 0x00007700ff0777ac */ /* 0x000e220008000800 */
[----:B------:R-:W-:Y:S01]  /*0ea0*/  BSSY.RECONVERGENT B0, `(.L_x_8) ;  /* 0x0000010000007945 */ /* 0x000fe20003800200 */
[----:B------:R-:W1:Y:S01]  /*0eb0*/  LDCU UR6, c[0x0][0x3a4] ;  /* 0x00007480ff0677ac */ /* 0x000e620008000800 */
[----:B0-----:R-:W-:-:S04]  /*0ec0*/  FADD R5, R5, UR7 ;  /* 0x0000000705057e21 */ /* 0x001fc80008000000 */
[----:B------:R0:W2:Y:S01]  /*0ed0*/  MUFU.RSQ R14, R5 ;  /* 0x00000005000e7308 */ /* 0x0000a20000001400 */
[----:B------:R-:W-:Y:S01]  /*0ee0*/  IADD3 R4, PT, PT, R5, -0xd000000, RZ ;  /* 0xf300000005047810 */ /* 0x000fe20007ffe0ff */
[----:B-1----:R-:W-:-:S03]  /*0ef0*/  FMUL R3, R3, UR6 ;  /* 0x0000000603037c20 */ /* 0x002fc60008400000 */
[----:B------:R-:W-:-:S13]  /*0f00*/  ISETP.GT.U32.AND P0, PT, R4, 0x727fffff, PT ;  /* 0x727fffff0400780c */ /* 0x000fda0003f04070 */
[----:B0-2---:R-:W-:Y:S05]  /*0f10*/  @!P0 BRA `(.L_x_9) ;  /* 0x0000000000108947 */ /* 0x005fea0003800000 */
[----:B------:R-:W-:-:S07]  /*0f20*/  MOV R17, 0xf40 ;  /* 0x00000f4000117802 */ /* 0x000fce0000000f00 */
[----:B-----5:R-:W-:Y:S05]  /*0f30*/  CALL.REL.NOINC `($__internal_0_$__cuda_sm20_sqrt_rn_f32_slowpath) ;  /* 0x0000000000747944 */ /* 0x020fea0003c00000 */
[----:B------:R-:W-:Y:S01]  /*0f40*/  MOV R4, R13 ;  /* 0x0000000d00047202 */ /* 0x000fe20000000f00 */
[----:B------:R-:W-:Y:S06]  /*0f50*/  BRA `(.L_x_10) ;  /* 0x0000000000107947 */ /* 0x000fec0003800000 */
.L_x_9:
[----:B------:R-:W-:Y:S01]  /*0f60*/  FMUL.FTZ R4, R5, R14 ;  /* 0x0000000e05047220 */ /* 0x000fe20000410000 */
[----:B------:R-:W-:-:S03]  /*0f70*/  FMUL.FTZ R13, R14, 0.5 ;  /* 0x3f0000000e0d7820 */ /* 0x000fc60000410000 */
[----:B------:R-:W-:-:S04]  /*0f80*/  FFMA R5, -R4, R4, R5 ;  /* 0x0000000404057223 */ /* 0x000fc80000000105 */
[----:B------:R-:W-:-:S07]  /*0f90*/  FFMA R4, R5, R13, R4 ;  /* 0x0000000d05047223 */ /* 0x000fce0000000004 */
.L_x_10:
[----:B------:R-:W-:Y:S05]  /*0fa0*/  BSYNC.RECONVERGENT B0 ;  /* 0x0000000000007941 */ /* 0x000fea0003800200 */
.L_x_8:
[----:B------:R-:W0:Y:S01]  /*0fb0*/  MUFU.RCP R5, R4 ;  /* 0x0000000400057308 */ /* 0x000e220000001000 */
[----:B------:R-:W1:Y:S01]  /*0fc0*/  LDC.64 R16, c[0x0][0x3a0] ;  /* 0x0000e800ff107b82 */ /* 0x000e620000000a00 */
[----:B------:R-:W-:Y:S06]  /*0fd0*/  BSSY.RECONVERGENT B0, `(.L_x_11) ;  /* 0x000000d000007945 */ /* 0x000fec0003800200 */
[----:B------:R-:W2:Y:S01]  /*0fe0*/  FCHK P0, R3, R4 ;  /* 0x0000000403007302 */ /* 0x000ea20000000000 */
[----:B0-----:R-:W-:-:S04]  /*0ff0*/  FFMA R14, R5, -R4, 1 ;  /* 0x3f800000050e7423 */ /* 0x001fc80000000804 */
[----:B------:R-:W-:-:S04]  /*1000*/  FFMA R14, R5, R14, R5 ;  /* 0x0000000e050e7223 */ /* 0x000fc80000000005 */
[----:B------:R-:W-:Y:S01]  /*1010*/  FFMA R13, R3, R14, RZ ;  /* 0x0000000e030d7223 */ /* 0x000fe200000000ff */
[----:B-1----:R-:W-:-:S03]  /*1020*/  FMUL R5, R17, R16 ;  /* 0x0000001011057220 */ /* 0x002fc60000400000 */
[----:B------:R-:W-:Y:S01]  /*1030*/  FFMA R15, R13, -R4, R3 ;  /* 0x800000040d0f7223 */ /* 0x000fe20000000003 */
[----:B-----5:R-:W-:-:S03]  /*1040*/  FMUL R5, R12, R5 ;  /* 0x000000050c057220 */ /* 0x020fc60000400000 */
[----:B------:R-:W-:Y:S01]  /*1050*/  FFMA R13, R14, R15, R13 ;  /* 0x0000000f0e0d7223 */ /* 0x000fe2000000000d */
[----:B--2---:R-:W-:Y:S06]  /*1060*/  @!P0 BRA `(.L_x_12) ;  /* 0x00000000000c8947 */ /* 0x004fec0003800000 */
[----:B------:R-:W-:-:S07]  /*1070*/  MOV R14, 0x1090 ;  /* 0x00001090000e7802 */ /* 0x000fce0000000f00 */
[----:B------:R-:W-:Y:S05]  /*1080*/  CALL.REL.NOINC `($__internal_1_$__cuda_sm3x_div_rn_noftz_f32_slowpath) ;  /* 0x00000000007c7944 */ /* 0x000fea0003c00000 */
[----:B------:R-:W-:-:S07]  /*1090*/  IMAD.MOV.U32 R13, RZ, RZ, R3 ;  /* 0x000000ffff0d7224 */ /* 0x000fce00078e0003 */
.L_x_12:
[----:B------:R-:W-:Y:S05]  /*10a0*/  BSYNC.RECONVERGENT B0 ;  /* 0x0000000000007941 */ /* 0x000fea0003800200 */
.L_x_11:
[----:B------:R-:W-:-:S04]  /*10b0*/  FADD R12, R12, -R13 ;  /* 0x8000000d0c0c7221 */ /* 0x000fc80000000000 */
[----:B------:R-:W-:-:S05]  /*10c0*/  FADD R5, R12, -R5 ;  /* 0x800000050c057221 */ /* 0x000fca0000000000 */
[----:B------:R-:W-:Y:S04]  /*10d0*/  STG.E desc[UR4][R6.64], R5 ;  /* 0x0000000506007986 */ /* 0x000fe8000c101904 */
[----:B------:R-:W-:Y:S04]  /*10e0*/  STG.E desc[UR4][R10.64], R0 ;  /* 0x000000000a007986 */ /* 0x000fe8000c101904 */
[----:B------:R-:W-:Y:S01]  /*10f0*/  STG.E desc[UR4][R8.64], R2 ;  /* 0x0000000208007986 */ /* 0x000fe2000c101904 */
[----:B------:R-:W-:Y:S05]  /*1100*/  EXIT ;  /* 0x000000000000794d */ /* 0x000fea0003800000 */
        .weak           $__internal_0_$__cuda_sm20_sqrt_rn_f32_slowpath
        .type           $__internal_0_$__cuda_sm20_sqrt_rn_f32_slowpath,@function
        .size           $__internal_0_$__cuda_sm20_sqrt_rn_f32_slowpath,($__internal_1_$__cuda_sm3x_div_rn_noftz_f32_slowpath - $__internal_0_$__cuda_sm20_sqrt_rn_f32_slowpath)
$__internal_0_$__cuda_sm20_sqrt_rn_f32_slowpath:
[----:B------:R-:W-:-:S13]  /*1110*/  LOP3.LUT P0, RZ, R5, 0x7fffffff, RZ, 0xc0, !PT ;  /* 0x7fffffff05ff7812 */ /* 0x000fda000780c0ff */
[----:B------:R-:W-:Y:S05]  /*1120*/  @!P0 BRA `(.L_x_13) ;  /* 0x0000000000448947 */ /* 0x000fea0003800000 */
[----:B------:R-:W-:Y:S02]  /*1130*/  FSETP.GEU.FTZ.AND P0, PT, R5, RZ, PT ;  /* 0x000000ff0500720b */ /* 0x000fe40003f1e000 */
[----:B------:R-:W-:-:S11]  /*1140*/  MOV R4, R5 ;  /* 0x0000000500047202 */ /* 0x000fd60000000f00 */
[----:B------:R-:W-:Y:S01]  /*1150*/  @!P0 MOV R5, 0x7fffffff ;  /* 0x7fffffff00058802 */ /* 0x000fe20000000f00 */
[----:B------:R-:W-:Y:S06]  /*1160*/  @!P0 BRA `(.L_x_13) ;  /* 0x0000000000348947 */ /* 0x000fec0003800000 */
[----:B------:R-:W-:-:S13]  /*1170*/  FSETP.GTU.FTZ.AND P0, PT, |R4|, +INF , PT ;  /* 0x7f8000000400780b */ /* 0x000fda0003f1c200 */
[----:B------:R-:W-:Y:S01]  /*1180*/  @P0 FADD.FTZ R5, R4, 1 ;  /* 0x3f80000004050421 */ /* 0x000fe20000010000 */
[----:B------:R-:W-:Y:S06]  /*1190*/  @P0 BRA `(.L_x_13) ;  /* 0x0000000000280947 */ /* 0x000fec0003800000 */
[----:B------:R-:W-:-:S13]  /*11a0*/  FSETP.NEU.FTZ.AND P0, PT, |R4|, +INF , PT ;  /* 0x7f8000000400780b */ /* 0x000fda0003f1d200 */
[----:B------:R-:W-:-:S04]  /*11b0*/  @P0 FFMA R13, R4, 1.84467440737095516160e+19, RZ ;  /* 0x5f800000040d0823 */ /* 0x000fc800000000ff */
[----:B------:R-:W0:Y:S02]  /*11c0*/  @P0 MUFU.RSQ R14, R13 ;  /* 0x0000000d000e0308 */ /* 0x000e240000001400 */
[----:B0-----:R-:W-:Y:S01]  /*11d0*/  @P0 FMUL.FTZ R16, R13, R14 ;  /* 0x0000000e0d100220 */ /* 0x001fe20000410000 */
[----:B------:R-:W-:-:S03]  /*11e0*/  @P0 FMUL.FTZ R14, R14, 0.5 ;  /* 0x3f0000000e0e0820 */ /* 0x000fc60000410000 */
[----:B------:R-:W-:-:S04]  /*11f0*/  @P0 FADD.FTZ R5, -R16, -RZ ;  /* 0x800000ff10050221 */ /* 0x000fc80000010100 */
[----:B------:R-:W-:Y:S01]  /*1200*/  @P0 FFMA R15, R16, R5, R13 ;  /* 0x00000005100f0223 */ /* 0x000fe2000000000d */
[----:B------:R-:W-:-:S03]  /*1210*/  @!P0 MOV R5, R4 ;  /* 0x0000000400058202 */ /* 0x000fc60000000f00 */
[----:B------:R-:W-:-:S04]  /*1220*/  @P0 FFMA R14, R15, R14, R16 ;  /* 0x0000000e0f0e0223 */ /* 0x000fc80000000010 */
[----:B------:R-:W-:-:S07]  /*1230*/  @P0 FMUL.FTZ R5, R14, 2.3283064365386962891e-10 ;  /* 0x2f8000000e050820 */ /* 0x000fce0000410000 */
.L_x_13:
[----:B------:R-:W-:Y:S01]  /*1240*/  MOV R13, R5 ;  /* 0x00000005000d7202 */ /* 0x000fe20000000f00 */
[----:B------:R-:W-:Y:S01]  /*1250*/  HFMA2 R5, -RZ, RZ, 0, 0 ;  /* 0x00000000ff057431 */ /* 0x000fe200000001ff */
[----:B------:R-:W-:-:S04]  /*1260*/  MOV R4, R17 ;  /* 0x0000001100047202 */ /* 0x000fc80000000f00 */
[----:B------:R-:W-:Y:S05]  /*1270*/  RET.REL.NODEC R4 `(_Z5AdamWPfS_S_S_ffiifffi) ;  /* 0xffffffec04607950 */ /* 0x000fea0003c3ffff */
        .weak           $__internal_1_$__cuda_sm3x_div_rn_noftz_f32_slowpath
        .type           $__internal_1_$__cuda_sm3x_div_rn_noftz_f32_slowpath,@function
        .size           $__internal_1_$__cuda_sm3x_div_rn_noftz_f32_slowpath,(.L_x_27 - $__internal_1_$__cuda_sm3x_div_rn_noftz_f32_slowpath)
$__internal_1_$__cuda_sm3x_div_rn_noftz_f32_slowpath:
[----:B------:R-:W-:Y:S01]  /*1280*/  SHF.R.U32.HI R13, RZ, 0x17, R4 ;  /* 0x00000017ff0d7819 */ /* 0x000fe20000011604 */
[----:B------:R-:W-:Y:S01]  /*1290*/  BSSY.RECONVERGENT B1, `(.L_x_14) ;  /* 0x0000062000017945 */ /* 0x000fe20003800200 */
[----:B------:R-:W-:Y:S02]  /*12a0*/  SHF.R.U32.HI R15, RZ, 0x17, R3 ;  /* 0x00000017ff0f7819 */ /* 0x000fe40000011603 */
[----:B------:R-:W-:Y:S02]  /*12b0*/  LOP3.LUT R13, R13, 0xff, RZ, 0xc0, !PT ;  /* 0x000000ff0d0d7812 */ /* 0x000fe400078ec0ff */
[----:B------:R-:W-:Y:S02]  /*12c0*/  LOP3.LUT R16, R15, 0xff, RZ, 0xc0, !PT ;  /* 0x000000ff0f107812 */ /* 0x000fe400078ec0ff */
[----:B------:R-:W-:Y:S02]  /*12d0*/  IADD3 R19, PT, PT, R13, -0x1, RZ ;  /* 0xffffffff0d137810 */ /* 0x000fe40007ffe0ff */
[----:B------:R-:W-:-:S02]  /*12e0*/  IADD3 R18, PT, PT, R16, -0x1, RZ ;  /* 0xffffffff10127810 */ /* 0x000fc40007ffe0ff */
[----:B------:R-:W-:-:S04]  /*12f0*/  ISETP.GT.U32.AND P0, PT, R19, 0xfd, PT ;  /* 0x000000fd1300780c */ /* 0x000fc80003f04070 */
[----:B------:R-:W-:-:S13]  /*1300*/  ISETP.GT.U32.OR P0, PT, R18, 0xfd, P0 ;  /* 0x000000fd1200780c */ /* 0x000fda0000704470 */
[----:B------:R-:W-:Y:S01]  /*1310*/  @!P0 MOV R15, RZ ;  /* 0x000000ff000f8202 */ /* 0x000fe20000000f00 */
[----:B------:R-:W-:Y:S06]  /*1320*/  @!P0 BRA `(.L_x_15) ;  /* 0x00000000005c8947 */ /* 0x000fec0003800000 */
[----:B------:R-:W-:Y:S02]  /*1330*/  FSETP.GTU.FTZ.AND P0, PT, |R3|, +INF , PT ;  /* 0x7f8000000300780b */ /* 0x000fe40003f1c200 */
[----:B------:R-:W-:-:S04]  /*1340*/  FSETP.GTU.FTZ.AND P1, PT, |R4|, +INF , PT ;  /* 0x7f8000000400780b */ /* 0x000fc80003f3c200 */
[----:B------:R-:W-:-:S13]  /*1350*/  PLOP3.LUT P0, PT, P0, P1, PT, 0xf8, 0x8f ;  /* 0x00000000008f781c */ /* 0x000fda0000703f70 */
[----:B------:R-:W-:Y:S05]  /*1360*/  @P0 BRA `(.L_x_16) ;  /* 0x00000004004c0947 */ /* 0x000fea0003800000 */
[----:B------:R-:W-:-:S13]  /*1370*/  LOP3.LUT P0, RZ, R4, 0x7fffffff, R3, 0xc8, !PT ;  /* 0x7fffffff04ff7812 */ /* 0x000fda000780c803 */
[----:B------:R-:W-:Y:S05]  /*1380*/  @!P0 BRA `(.L_x_17) ;  /* 0x00000004003c8947 */ /* 0x000fea0003800000 */
[C---:B------:R-:W-:Y:S02]  /*1390*/  FSETP.NEU.FTZ.AND P1, PT, |R3|.reuse, +INF , PT ;  /* 0x7f8000000300780b */ /* 0x040fe40003f3d200 */
[----:B------:R-:W-:Y:S02]  /*13a0*/  FSETP.NEU.FTZ.AND P2, PT, |R4|, +INF , PT ;  /* 0x7f8000000400780b */ /* 0x000fe40003f5d200 */
[----:B------:R-:W-:-:S11]  /*13b0*/  FSETP.NEU.FTZ.AND P0, PT, |R3|, +INF , PT ;  /* 0x7f8000000300780b */ /* 0x000fd60003f1d200 */
[----:B------:R-:W-:Y:S05]  /*13c0*/  @!P2 BRA !P1, `(.L_x_17) ;  /* 0x00000004002ca947 */ /* 0x000fea0004800000 */
[----:B------:R-:W-:-:S04]  /*13d0*/  LOP3.LUT P1, RZ, R3, 0x7fffffff, RZ, 0xc0, !PT ;  /* 0x7fffffff03ff7812 */ /* 0x000fc8000782c0ff */
[----:B------:R-:W-:-:S13]  /*13e0*/  PLOP3.LUT P1, PT, P2, P1, PT, 0x2f, 0xf2 ;  /* 0x0000000000f2781c */ /* 0x000fda0001722577 */
[----:B------:R-:W-:Y:S05]  /*13f0*/  @P1 BRA `(.L_x_18) ;  /* 0x0000000400181947 */ /* 0x000fea0003800000 */
[----:B------:R-:W-:-:S04]  /*1400*/  LOP3.LUT P1, RZ, R4, 0x7fffffff, RZ, 0xc0, !PT ;  /* 0x7fffffff04ff7812 */ /* 0x000fc8000782c0ff */
[----:B------:R-:W-:-:S13]  /*1410*/  PLOP3.LUT P0, PT, P0, P1, PT, 0x2f, 0xf2 ;  /* 0x0000000000f2781c */ /* 0x000fda0000702577 */
[----:B------:R-:W-:Y:S05]  /*1420*/  @P0 BRA `(.L_x_19) ;  /* 0x0000000400000947 */ /* 0x000fea0003800000 */
[----:B------:R-:W-:Y:S02]  /*1430*/  ISETP.GE.AND P0, PT, R18, RZ, PT ;  /* 0x000000ff1200720c */ /* 0x000fe40003f06270 */
[----:B------:R-:W-:-:S11]  /*1440*/  ISETP.GE.AND P1, PT, R19, RZ, PT ;  /* 0x000000ff1300720c */ /* 0x000fd60003f26270 */
[----:B------:R-:W-:Y:S01]  /*1450*/  @P0 MOV R15, RZ ;  /* 0x000000ff000f0202 */ /* 0x000fe20000000f00 */
[----:B------:R-:W-:Y:S02]  /*1460*/  @!P0 IMAD.MOV.U32 R15, RZ, RZ, -0x40 ;  /* 0xffffffc0ff0f8424 */ /* 0x000fe400078e00ff */
[----:B------:R-:W-:Y:S01]  /*1470*/  @!P0 FFMA R3, R3, 1.84467440737095516160e+19, RZ ;  /* 0x5f80000003038823 */ /* 0x000fe200000000ff */
[----:B------:R-:W-:Y:S02]  /*1480*/  @!P1 FFMA R4, R4, 1.84467440737095516160e+19, RZ ;  /* 0x5f80000004049823 */ /* 0x000fe400000000ff */
[----:B------:R-:W-:-:S07]  /*1490*/  @!P1 IADD3 R15, PT, PT, R15, 0x40, RZ ;  /* 0x000000400f0f9810 */ /* 0x000fce0007ffe0ff */
.L_x_15:
[----:B------:R-:W-:Y:S01]  /*14a0*/  LEA R19, R13, 0xc0800000, 0x17 ;  /* 0xc08000000d137811 */ /* 0x000fe200078eb8ff */
[----:B------:R-:W-:Y:S01]  /*14b0*/  BSSY.RECONVERGENT B2, `(.L_x_20) ;  /* 0x0000036000027945 */ /* 0x000fe20003800200 */
[----:B------:R-:W-:Y:S02]  /*14c0*/  IADD3 R16, PT, PT, R16, -0x7f, RZ ;  /* 0xffffff8110107810 */ /* 0x000fe40007ffe0ff */
[----:B------:R-:W-:-:S03]  /*14d0*/  IADD3 R18, PT, PT, -R19, R4, RZ ;  /* 0x0000000413127210 */ /* 0x000fc60007ffe1ff */
[----:B------:R-:W-:Y:S01]  /*14e0*/  IMAD R3, R16, -0x800000, R3 ;  /* 0xff80000010037824 */ /* 0x000fe200078e0203 */
[----:B------:R-:W0:Y:S01]  /*14f0*/  MUFU.RCP R4, R18 ;  /* 0x0000001200047308 */ /* 0x000e220000001000 */
[----:B------:R-:W-:Y:S01]  /*1500*/  FADD.FTZ R20, -R18, -RZ ;  /* 0x800000ff12147221 */ /* 0x000fe20000010100 */
[----:B------:R-:W-:-:S04]  /*1510*/  IADD3 R16, PT, PT, R16, 0x7f, -R13 ;  /* 0x0000007f10107810 */ /* 0x000fc80007ffe80d */
[----:B------:R-:W-:Y:S01]  /*1520*/  IADD3 R16, PT, PT, R16, R15, RZ ;  /* 0x0000000f10107210 */ /* 0x000fe20007ffe0ff */
[----:B0-----:R-:W-:-:S04]  /*1530*/  FFMA R19, R4, R20, 1 ;  /* 0x3f80000004137423 */ /* 0x001fc80000000014 */
[----:B------:R-:W-:-:S04]  /*1540*/  FFMA R4, R4, R19, R4 ;  /* 0x0000001304047223 */ /* 0x000fc80000000004 */
[----:B------:R-:W-:-:S04]  /*1550*/  FFMA R19, R3, R4, RZ ;  /* 0x0000000403137223 */ /* 0x000fc800000000ff */
[----:B------:R-:W-:-:S04]  /*1560*/  FFMA R21, R20, R19, R3 ;  /* 0x0000001314157223 */ /* 0x000fc80000000003 */
[----:B------:R-:W-:-:S04]  /*1570*/  FFMA R19, R4, R21, R19 ;  /* 0x0000001504137223 */ /* 0x000fc80000000013 */
[----:B------:R-:W-:-:S04]  /*1580*/  FFMA R20, R20, R19, R3 ;  /* 0x0000001314147223 */ /* 0x000fc80000000003 */
[----:B------:R-:W-:-:S05]  /*1590*/  FFMA R3, R4, R20, R19 ;  /* 0x0000001404037223 */ /* 0x000fca0000000013 */
[----:B------:R-:W-:-:S04]  /*15a0*/  SHF.R.U32.HI R13, RZ, 0x17, R3 ;  /* 0x00000017ff0d7819 */ /* 0x000fc80000011603 */
[----:B------:R-:W-:-:S04]  /*15b0*/  LOP3.LUT R13, R13, 0xff, RZ, 0xc0, !PT ;  /* 0x000000ff0d0d7812 */ /* 0x000fc800078ec0ff */
[----:B------:R-:W-:-:S04]  /*15c0*/  IADD3 R18, PT, PT, R13, R16, RZ ;  /* 0x000000100d127210 */ /* 0x000fc80007ffe0ff */
[----:B------:R-:W-:-:S04]  /*15d0*/  IADD3 R13, PT, PT, R18, -0x1, RZ ;  /* 0xffffffff120d7810 */ /* 0x000fc80007ffe0ff */
[----:B------:R-:W-:-:S13]  /*15e0*/  ISETP.GE.U32.AND P0, PT, R13, 0xfe, PT ;  /* 0x000000fe0d00780c */ /* 0x000fda0003f06070 */
[----:B------:R-:W-:Y:S05]  /*15f0*/  @!P0 BRA `(.L_x_21) ;  /* 0x0000000000808947 */ /* 0x000fea0003800000 */
[----:B------:R-:W-:-:S13]  /*1600*/  ISETP.GT.AND P0, PT, R18, 0xfe, PT ;  /* 0x000000fe1200780c */ /* 0x000fda0003f04270 */
[----:B------:R-:W-:Y:S05]  /*1610*/  @P0 BRA `(.L_x_22) ;  /* 0x00000000006c0947 */ /* 0x000fea0003800000 */
[----:B------:R-:W-:-:S13]  /*1620*/  ISETP.GE.AND P0, PT, R18, 0x1, PT ;  /* 0x000000011200780c */ /* 0x000fda0003f06270 */
[----:B------:R-:W-:Y:S05]  /*1630*/  @P0 BRA `(.L_x_23) ;  /* 0x0000000000740947 */ /* 0x000fea0003800000 */
[----:B------:R-:W-:Y:S02]  /*1640*/  ISETP.GE.AND P0, PT, R18, -0x18, PT ;  /* 0xffffffe81200780c */ /* 0x000fe40003f06270 */
[----:B------:R-:W-:-:S11]  /*1650*/  LOP3.LUT R3, R3, 0x80000000, RZ, 0xc0, !PT ;  /* 0x8000000003037812 */ /* 0x000fd600078ec0ff */
[----:B------:R-:W-:Y:S05]  /*1660*/  @!P0 BRA `(.L_x_23) ;  /* 0x0000000000688947 */ /* 0x000fea0003800000 */
[-CC-:B------:R-:W-:Y:S01]  /*1670*/  FFMA.RZ R13, R4, R20.reuse, R19.reuse ;  /* 0x00000014040d7223 */ /* 0x180fe2000000c013 */
[C---:B------:R-:W-:Y:S02]  /*1680*/  IADD3 R16, PT, PT, R18.reuse, 0x20, RZ ;  /* 0x0000002012107810 */ /* 0x040fe40007ffe0ff */
[----:B------:R-:W-:Y:S02]  /*1690*/  ISETP.NE.AND P2, PT, R18, RZ, PT ;  /* 0x000000ff1200720c */ /* 0x000fe40003f45270 */
[----:B------:R-:W-:Y:S01]  /*16a0*/  LOP3.LUT R15, R13, 0x7fffff, RZ, 0xc0, !PT ;  /* 0x007fffff0d0f7812 */ /* 0x000fe200078ec0ff */
[CCC-:B------:R-:W-:Y:S01]  /*16b0*/  FFMA.RP R13, R4.reuse, R20.reuse, R19.reuse ;  /* 0x00000014040d7223 */ /* 0x1c0fe20000008013 */
[----:B------:R-:W-:Y:S01]  /*16c0*/  FFMA.RM R4, R4, R20, R19 ;  /* 0x0000001404047223 */ /* 0x000fe20000004013 */
[----:B------:R-:W-:Y:S02]  /*16d0*/  ISETP.NE.AND P1, PT, R18, RZ, PT ;  /* 0x000000ff1200720c */ /* 0x000fe40003f25270 */
[----:B------:R-:W-:-:S02]  /*16e0*/  LOP3.LUT R15, R15, 0x800000, RZ, 0xfc, !PT ;  /* 0x008000000f0f7812 */ /* 0x000fc400078efcff */
[----:B------:R-:W-:Y:S02]  /*16f0*/  IADD3 R18, PT, PT, -R18, RZ, RZ ;  /* 0x000000ff12127210 */ /* 0x000fe40007ffe1ff */
[----:B------:R-:W-:Y:S02]  /*1700*/  SHF.L.U32 R16, R15, R16, RZ ;  /* 0x000000100f107219 */ /* 0x000fe400000006ff */
[----:B------:R-:W-:Y:S02]  /*1710*/  FSETP.NEU.FTZ.AND P0, PT, R13, R4, PT ;  /* 0x000000040d00720b */ /* 0x000fe40003f1d000 */
[----:B------:R-:W-:Y:S02]  /*1720*/  SEL R4, R18, RZ, P2 ;  /* 0x000000ff12047207 */ /* 0x000fe40001000000 */
[----:B------:R-:W-:Y:S02]  /*1730*/  ISETP.NE.AND P1, PT, R16, RZ, P1 ;  /* 0x000000ff1000720c */ /* 0x000fe40000f25270 */
[----:B------:R-:W-:-:S02]  /*1740*/  SHF.R.U32.HI R4, RZ, R4, R15 ;  /* 0x00000004ff047219 */ /* 0x000fc4000001160f */
[----:B------:R-:W-:Y:S02]  /*1750*/  PLOP3.LUT P0, PT, P0, P1, PT, 0xf8, 0x8f ;  /* 0x00000000008f781c */ /* 0x000fe40000703f70 */
[----:B------:R-:W-:Y:S02]  /*1760*/  SHF.R.U32.HI R16, RZ, 0x1, R4 ;  /* 0x00000001ff107819 */ /* 0x000fe40000011604 */
[----:B------:R-:W-:-:S04]  /*1770*/  SEL R13, RZ, 0x1, !P0 ;  /* 0x00000001ff0d7807 */ /* 0x000fc80004000000 */
[----:B------:R-:W-:-:S04]  /*1780*/  LOP3.LUT R13, R13, 0x1, R16, 0xf8, !PT ;  /* 0x000000010d0d7812 */ /* 0x000fc800078ef810 */
[----:B------:R-:W-:-:S04]  /*1790*/  LOP3.LUT R13, R13, R4, RZ, 0xc0, !PT ;  /* 0x000000040d0d7212 */ /* 0x000fc800078ec0ff */
[----:B------:R-:W-:-:S04]  /*17a0*/  IADD3 R16, PT, PT, R16, R13, RZ ;  /* 0x0000000d10107210 */ /* 0x000fc80007ffe0ff */
[----:B------:R-:W-:Y:S01]  /*17b0*/  LOP3.LUT R3, R16, R3, RZ, 0xfc, !PT ;  /* 0x0000000310037212 */ /* 0x000fe200078efcff */
[----:B------:R-:W-:Y:S06]  /*17c0*/  BRA `(.L_x_23) ;  /* 0x0000000000107947 */ /* 0x000fec0003800000 */
.L_x_22:
[----:B------:R-:W-:-:S04]  /*17d0*/  LOP3.LUT R3, R3, 0x80000000, RZ, 0xc0, !PT ;  /* 0x8000000003037812 */ /* 0x000fc800078ec0ff */
[----:B------:R-:W-:Y:S01]  /*17e0*/  LOP3.LUT R3, R3, 0x7f800000, RZ, 0xfc, !PT ;  /* 0x7f80000003037812 */ /* 0x000fe200078efcff */
[----:B------:R-:W-:Y:S06]  /*17f0*/  BRA `(.L_x_23) ;  /* 0x0000000000047947 */ /* 0x000fec0003800000 */
.L_x_21:
[----:B------:R-:W-:-:S07]  /*1800*/  LEA R3, R16, R3, 0x17 ;  /* 0x0000000310037211 */ /* 0x000fce00078eb8ff */
.L_x_23:
[----:B------:R-:W-:Y:S05]  /*1810*/  BSYNC.RECONVERGENT B2 ;  /* 0x0000000000027941 */ /* 0x000fea0003800200 */
.L_x_20:
[----:B------:R-:W-:Y:S05]  /*1820*/  BRA `(.L_x_24) ;  /* 0x0000000000207947 */ /* 0x000fea0003800000 */
.L_x_19:
[----:B------:R-:W-:-:S04]  /*1830*/  LOP3.LUT R3, R4, 0x80000000, R3, 0x48, !PT ;  /* 0x8000000004037812 */ /* 0x000fc800078e4803 */
[----:B------:R-:W-:Y:S01]  /*1840*/  LOP3.LUT R3, R3, 0x7f800000, RZ, 0xfc, !PT ;  /* 0x7f80000003037812 */ /* 0x000fe200078efcff */
[----:B------:R-:W-:Y:S06]  /*1850*/  BRA `(.L_x_24) ;  /* 0x0000000000147947 */ /* 0x000fec0003800000 */
.L_x_18:
[----:B------:R-:W-:Y:S01]  /*1860*/  LOP3.LUT R3, R4, 0x80000000, R3, 0x48, !PT ;  /* 0x8000000004037812 */ /* 0x000fe200078e4803 */
[----:B------:R-:W-:Y:S06]  /*1870*/  BRA `(.L_x_24) ;  /* 0x00000000000c7947 */ /* 0x000fec0003800000 */
.L_x_17:
[----:B------:R-:W0:Y:S01]  /*1880*/  MUFU.RSQ R3, -QNAN ;  /* 0xffc0000000037908 */ /* 0x000e220000001400 */
[----:B------:R-:W-:Y:S05]  /*1890*/  BRA `(.L_x_24) ;  /* 0x0000000000047947 */ /* 0x000fea0003800000 */
.L_x_16:
[----:B------:R-:W-:-:S07]  /*18a0*/  FADD.FTZ R3, R3, R4 ;  /* 0x0000000403037221 */ /* 0x000fce0000010000 */
.L_x_24:
[----:B------:R-:W-:Y:S05]  /*18b0*/  BSYNC.RECONVERGENT B1 ;  /* 0x0000000000017941 */ /* 0x000fea0003800200 */
.L_x_14:
[----:B------:R-:W-:-:S04]  /*18c0*/  HFMA2 R15, -RZ, RZ, 0, 0 ;  /* 0x00000000ff0f7431 */ /* 0x000fc800000001ff */
[----:B0-----:R-:W-:Y:S05]  /*18d0*/  RET.REL.NODEC R14 `(_Z5AdamWPfS_S_S_ffiifffi) ;  /* 0xffffffe40ec87950 */ /* 0x001fea0003c3ffff */
.L_x_25:
[----:B------:R-:W-:-:S00]  /*18e0*/  BRA `(.L_x_25) ;  /* 0xfffffffc00fc7947 */ /* 0x000fc0000383ffff */
[----:B------:R-:W-:-:S00]  /*18f0*/  NOP ;  /* 0x0000000000007918 */ /* 0x000fc00000000000 */
        /* <DEDUP_REMOVED lines=8> */
.L_x_27:


//--------------------- .nv.shared.reserved.0     --------------------------
	.section	.nv.shared.reserved.0,"aw",@nobits
	.weak		__nv_reservedSMEM_offset_0_alias
	.size		__nv_reservedSMEM_offset_0_alias, 0, 64
	.other		__nv_reservedSMEM_offset_0_alias,@"STO_CUDA_RESERVED_SHARED STV_DEFAULT"
__nv_reservedSMEM_offset_0_alias:
	.zero		0
	.zero		64


//--------------------- .nv.constant0._Z5AdamWPfS_S_S_ffiifffi --------------------------
	.section	.nv.constant0._Z5AdamWPfS_S_S_ffiifffi,"a",@progbits
	.sectionflags	@""
	.align	4
.nv.constant0._Z5AdamWPfS_S_S_ffiifffi:
	.zero		960


//--------------------- SYMBOLS --------------------------

	.type		.nv.reservedSmem.offset0,@object
	.size		.nv.reservedSmem.offset0,0x4
